// auto-generated by cutlass_sweep.gemm — config: {"arch": "sm_100", "cluster_m": 2, "cluster_n": 4, "dtype": "fp16", "dtype_b": "fp16", "layout": "nt", "stages": 0, "tile_k": 32, "tile_m": 64, "tile_n": 128}
#include "cutlass/cutlass.h"
#include "cutlass/gemm/collective/collective_builder.hpp"
#include "cutlass/gemm/device/gemm_universal_adapter.h"
#include "cutlass/gemm/kernel/gemm_universal.hpp"
#include "cutlass/epilogue/collective/collective_builder.hpp"

using ElemA = cutlass::half_t;
using ElemB = cutlass::half_t;
using ElemCD = cutlass::half_t;
using Acc  = float;
using TileShape    = cute::Shape<cute::_64, cute::_128, cute::_32>;
using ClusterShape = cute::Shape<cute::_2, cute::_4, cute::_1>;

using CollectiveEpilogue = typename cutlass::epilogue::collective::CollectiveBuilder<
    cutlass::arch::Sm100, cutlass::arch::OpClassTensorOp,
    TileShape, ClusterShape,
    cutlass::epilogue::collective::EpilogueTileAuto,
    Acc, Acc,
    ElemCD, cutlass::layout::RowMajor, 128 / cutlass::sizeof_bits<ElemCD>::value,
    ElemCD, cutlass::layout::RowMajor, 128 / cutlass::sizeof_bits<ElemCD>::value,
    cutlass::epilogue::collective::EpilogueScheduleAuto
  >::CollectiveOp;

using CollectiveMainloop = typename cutlass::gemm::collective::CollectiveBuilder<
    cutlass::arch::Sm100, cutlass::arch::OpClassTensorOp,
    ElemA, cutlass::layout::RowMajor, 128 / cutlass::sizeof_bits<ElemA>::value,
    ElemB, cutlass::layout::ColumnMajor, 128 / cutlass::sizeof_bits<ElemB>::value,
    Acc,
    TileShape, ClusterShape,
    cutlass::gemm::collective::StageCountAutoCarveout<static_cast<int>(sizeof(typename CollectiveEpilogue::SharedStorage))>,
    cutlass::gemm::collective::KernelScheduleAuto
  >::CollectiveOp;

using GemmKernel = cutlass::gemm::kernel::GemmUniversal<
    cute::Shape<int,int,int,int>,
    CollectiveMainloop,
    CollectiveEpilogue
>;
using Gemm = cutlass::gemm::device::GemmUniversalAdapter<GemmKernel>;

// Force the device kernel symbol into the cubin without needing a host main.
auto* _anchor = &cutlass::device_kernel<GemmKernel>;


// ===== COMPILED SASS (sm_100a) =====

	.target	sm_100a

	.elftype	@"ET_EXEC"


//--------------------- .note.nv.tkinfo           --------------------------
	.section	.note.nv.tkinfo,"",@"SHT_NOTE"
	.sectionflags	@"SHF_NOTE_NV_TKINFO"
	.tkinfo
        /*0018*/ 	.word	0x00000002
        /*0030*/ 	.string	""
        /*0030*/ 	.string	"ptxas"
        /*0030*/ 	.string	"Cuda compilation tools, release 13.0, V13.0.88"
        /*0030*/ 	.string	"Build cuda_13.0.r13.0/compiler.36424714_0"
        /*0030*/ 	.string	"-arch sm_100a -m 64 "



//--------------------- .note.nv.cuinfo           --------------------------
	.section	.note.nv.cuinfo,"",@"SHT_NOTE"
	.sectionflags	@"SHF_NOTE_NV_CUINFO"
        /*0018*/ 	.short	0x0002
        /*001a*/ 	.short	0x0064
        /*001c*/ 	.short	0x0082
	.zero		2


//--------------------- .nv.info                  --------------------------
	.section	.nv.info,"",@"SHT_CUDA_INFO"
	.align	4


	//----- nvinfo : EIATTR_REGCOUNT
	.align		4
        /*0000*/ 	.byte	0x04, 0x2f
        /*0002*/ 	.short	(.L_19 - .L_18)
	.align		4
.L_18:
        /*0004*/ 	.word	index@(_ZN7cutlass13device_kernelINS_4gemm6kernel13GemmUniversalIN4cute5tupleIJiiiiEEENS1_10collective13CollectiveMmaINS1_35MainloopSm100TmaUmmaWarpSpecializedILi17ELi2ELi4ENS5_IJNS4_1CILi2EEENSA_ILi4EEENSA_ILi1EEEEEEEENS5_IJNSA_ILi64EEENSA_ILi128EEENSA_ILi32EEEEEENS_6half_tENS5_IJlSD_lEEESK_SL_NS4_8TiledMMAINS4_8MMA_AtomIJNS4_20SM100_MMA_F16BF16_SSISK_SK_fLi64ELi128ELNS4_4UMMA5MajorE0ELSQ_0ELNSP_7ScaleInE0ELSR_0EEEEEENS4_6LayoutINS5_IJSD_SD_SD_EEENS5_IJNSA_ILi0EEESW_SW_EEEEENS5_IJNS4_10UnderscoreESZ_SZ_EEEEENS4_23SM90_TMA_LOAD_MULTICASTENS4_14ComposedLayoutINS4_7SwizzleILi2ELi4ELi3EEENS4_18smem_ptr_flag_bitsILi16EEENSU_INS5_IJNSA_ILi8EEESI_EEENS5_IJSI_SD_EEEEEEEvNS4_8identityES12_S1C_vS1D_EENS_8epilogue10collective18CollectiveEpilogueINS1F_23Sm100TmaWarpSpecializedILi4ELi2ELi16ELb1ELb0EEEJSJ_NS5_IJNSU_ISG_SD_EENSU_ISI_SD_EEEEESK_SL_SK_SL_NS1F_6fusion15FusionCallbacksIS1J_NS1N_17LinearCombinationISK_fSK_fLNS_15FloatRoundStyleE2EEESJ_S1M_JEEENS4_5SM1004TMEM4LOAD26SM100_TMEM_LOAD_16dp256b4xENS4_13SM90_TMA_LOADES1C_NS4_17SM75_U32x4_LDSM_NENS4_14SM90_TMA_STOREES1C_NS4_17SM90_U32x4_STSM_NENS4_39AutoVectorizingCopyWithAssumedAlignmentILi128EEEEEEvvEEEEvNT_6ParamsE)
        /*0008*/ 	.word	0x00000047


	//----- nvinfo : EIATTR_FRAME_SIZE
	.align		4
.L_19:
        /*000c*/ 	.byte	0x04, 0x11
        /*000e*/ 	.short	(.L_21 - .L_20)
	.align		4
.L_20:
        /*0010*/ 	.word	index@($__internal_2_$__cuda_sm10x_tcgen05_guardrail_trap_unallocated_columns_being_dealloced)
        /*0014*/ 	.word	0x00000000


	//----- nvinfo : EIATTR_FRAME_SIZE
	.align		4
.L_21:
        /*0018*/ 	.byte	0x04, 0x11
        /*001a*/ 	.short	(.L_23 - .L_22)
	.align		4
.L_22:
        /*001c*/ 	.word	index@($__internal_1_$__cuda_sm10x_tcgen05_guardrail_trap_phase_invalid_during_alloc)
        /*0020*/ 	.word	0x00000000


	//----- nvinfo : EIATTR_FRAME_SIZE
	.align		4
.L_23:
        /*0024*/ 	.byte	0x04, 0x11
        /*0026*/ 	.short	(.L_25 - .L_24)
	.align		4
.L_24:
        /*0028*/ 	.word	index@($__internal_0_$__cuda_sm10x_tcgen05_guardrail_trap_col_being_dealloced_not_returned_by_alloc)
        /*002c*/ 	.word	0x00000000


	//----- nvinfo : EIATTR_FRAME_SIZE
	.align		4
.L_25:
        /*0030*/ 	.byte	0x04, 0x11
        /*0032*/ 	.short	(.L_27 - .L_26)
	.align		4
.L_26:
        /*0034*/ 	.word	index@(_ZN7cutlass13device_kernelINS_4gemm6kernel13GemmUniversalIN4cute5tupleIJiiiiEEENS1_10collective13CollectiveMmaINS1_35MainloopSm100TmaUmmaWarpSpecializedILi17ELi2ELi4ENS5_IJNS4_1CILi2EEENSA_ILi4EEENSA_ILi1EEEEEEEENS5_IJNSA_ILi64EEENSA_ILi128EEENSA_ILi32EEEEEENS_6half_tENS5_IJlSD_lEEESK_SL_NS4_8TiledMMAINS4_8MMA_AtomIJNS4_20SM100_MMA_F16BF16_SSISK_SK_fLi64ELi128ELNS4_4UMMA5MajorE0ELSQ_0ELNSP_7ScaleInE0ELSR_0EEEEEENS4_6LayoutINS5_IJSD_SD_SD_EEENS5_IJNSA_ILi0EEESW_SW_EEEEENS5_IJNS4_10UnderscoreESZ_SZ_EEEEENS4_23SM90_TMA_LOAD_MULTICASTENS4_14ComposedLayoutINS4_7SwizzleILi2ELi4ELi3EEENS4_18smem_ptr_flag_bitsILi16EEENSU_INS5_IJNSA_ILi8EEESI_EEENS5_IJSI_SD_EEEEEEEvNS4_8identityES12_S1C_vS1D_EENS_8epilogue10collective18CollectiveEpilogueINS1F_23Sm100TmaWarpSpecializedILi4ELi2ELi16ELb1ELb0EEEJSJ_NS5_IJNSU_ISG_SD_EENSU_ISI_SD_EEEEESK_SL_SK_SL_NS1F_6fusion15FusionCallbacksIS1J_NS1N_17LinearCombinationISK_fSK_fLNS_15FloatRoundStyleE2EEESJ_S1M_JEEENS4_5SM1004TMEM4LOAD26SM100_TMEM_LOAD_16dp256b4xENS4_13SM90_TMA_LOADES1C_NS4_17SM75_U32x4_LDSM_NENS4_14SM90_TMA_STOREES1C_NS4_17SM90_U32x4_STSM_NENS4_39AutoVectorizingCopyWithAssumedAlignmentILi128EEEEEEvvEEEEvNT_6ParamsE)
        /*0038*/ 	.word	0x00000000


	//----- nvinfo : EIATTR_MIN_STACK_SIZE
	.align		4
.L_27:
        /*003c*/ 	.byte	0x04, 0x12
        /*003e*/ 	.short	(.L_29 - .L_28)
	.align		4
.L_28:
        /*0040*/ 	.word	index@(_ZN7cutlass13device_kernelINS_4gemm6kernel13GemmUniversalIN4cute5tupleIJiiiiEEENS1_10collective13CollectiveMmaINS1_35MainloopSm100TmaUmmaWarpSpecializedILi17ELi2ELi4ENS5_IJNS4_1CILi2EEENSA_ILi4EEENSA_ILi1EEEEEEEENS5_IJNSA_ILi64EEENSA_ILi128EEENSA_ILi32EEEEEENS_6half_tENS5_IJlSD_lEEESK_SL_NS4_8TiledMMAINS4_8MMA_AtomIJNS4_20SM100_MMA_F16BF16_SSISK_SK_fLi64ELi128ELNS4_4UMMA5MajorE0ELSQ_0ELNSP_7ScaleInE0ELSR_0EEEEEENS4_6LayoutINS5_IJSD_SD_SD_EEENS5_IJNSA_ILi0EEESW_SW_EEEEENS5_IJNS4_10UnderscoreESZ_SZ_EEEEENS4_23SM90_TMA_LOAD_MULTICASTENS4_14ComposedLayoutINS4_7SwizzleILi2ELi4ELi3EEENS4_18smem_ptr_flag_bitsILi16EEENSU_INS5_IJNSA_ILi8EEESI_EEENS5_IJSI_SD_EEEEEEEvNS4_8identityES12_S1C_vS1D_EENS_8epilogue10collective18CollectiveEpilogueINS1F_23Sm100TmaWarpSpecializedILi4ELi2ELi16ELb1ELb0EEEJSJ_NS5_IJNSU_ISG_SD_EENSU_ISI_SD_EEEEESK_SL_SK_SL_NS1F_6fusion15FusionCallbacksIS1J_NS1N_17LinearCombinationISK_fSK_fLNS_15FloatRoundStyleE2EEESJ_S1M_JEEENS4_5SM1004TMEM4LOAD26SM100_TMEM_LOAD_16dp256b4xENS4_13SM90_TMA_LOADES1C_NS4_17SM75_U32x4_LDSM_NENS4_14SM90_TMA_STOREES1C_NS4_17SM90_U32x4_STSM_NENS4_39AutoVectorizingCopyWithAssumedAlignmentILi128EEEEEEvvEEEEvNT_6ParamsE)
        /*0044*/ 	.word	0x00000000
.L_29:


//--------------------- .nv.compat                --------------------------
	.section	.nv.compat,"",@"SHT_CUDA_COMPAT_INFO"
	.align	4
        /*0000*/ 	.byte	0x02, 0x09, 0x01, 0x00, 0x02, 0x02, 0x02, 0x00, 0x02, 0x05, 0x05, 0x00, 0x03, 0x07, 0x01, 0x01
        /*0010*/ 	.byte	0x02, 0x03, 0x01, 0x00, 0x02, 0x06, 0x01, 0x00, 0x04, 0x0b, 0x08, 0x00, 0x09, 0x00, 0x00, 0x00
        /*0020*/ 	.byte	0x00, 0x00, 0x00, 0x00


//--------------------- .nv.info._ZN7cutlass13device_kernelINS_4gemm6kernel13GemmUniversalIN4cute5tupleIJiiiiEEENS1_10collective13CollectiveMmaINS1_35MainloopSm100TmaUmmaWarpSpecializedILi17ELi2ELi4ENS5_IJNS4_1CILi2EEENSA_ILi4EEENSA_ILi1EEEEEEEENS5_IJNSA_ILi64EEENSA_ILi128EEENSA_ILi32EEEEEENS_6half_tENS5_IJlSD_lEEESK_SL_NS4_8TiledMMAINS4_8MMA_AtomIJNS4_20SM100_MMA_F16BF16_SSISK_SK_fLi64ELi128ELNS4_4UMMA5MajorE0ELSQ_0ELNSP_7ScaleInE0ELSR_0EEEEEENS4_6LayoutINS5_IJSD_SD_SD_EEENS5_IJNSA_ILi0EEESW_SW_EEEEENS5_IJNS4_10UnderscoreESZ_SZ_EEEEENS4_23SM90_TMA_LOAD_MULTICASTENS4_14ComposedLayoutINS4_7SwizzleILi2ELi4ELi3EEENS4_18smem_ptr_flag_bitsILi16EEENSU_INS5_IJNSA_ILi8EEESI_EEENS5_IJSI_SD_EEEEEEEvNS4_8identityES12_S1C_vS1D_EENS_8epilogue10collective18CollectiveEpilogueINS1F_23Sm100TmaWarpSpecializedILi4ELi2ELi16ELb1ELb0EEEJSJ_NS5_IJNSU_ISG_SD_EENSU_ISI_SD_EEEEESK_SL_SK_SL_NS1F_6fusion15FusionCallbacksIS1J_NS1N_17LinearCombinationISK_fSK_fLNS_15FloatRoundStyleE2EEESJ_S1M_JEEENS4_5SM1004TMEM4LOAD26SM100_TMEM_LOAD_16dp256b4xENS4_13SM90_TMA_LOADES1C_NS4_17SM75_U32x4_LDSM_NENS4_14SM90_TMA_STOREES1C_NS4_17SM90_U32x4_STSM_NENS4_39AutoVectorizingCopyWithAssumedAlignmentILi128EEEEEEvvEEEEvNT_6ParamsE --------------------------
	.section	.nv.info._ZN7cutlass13device_kernelINS_4gemm6kernel13GemmUniversalIN4cute5tupleIJiiiiEEENS1_10collective13CollectiveMmaINS1_35MainloopSm100TmaUmmaWarpSpecializedILi17ELi2ELi4ENS5_IJNS4_1CILi2EEENSA_ILi4EEENSA_ILi1EEEEEEEENS5_IJNSA_ILi64EEENSA_ILi128EEENSA_ILi32EEEEEENS_6half_tENS5_IJlSD_lEEESK_SL_NS4_8TiledMMAINS4_8MMA_AtomIJNS4_20SM100_MMA_F16BF16_SSISK_SK_fLi64ELi128ELNS4_4UMMA5MajorE0ELSQ_0ELNSP_7ScaleInE0ELSR_0EEEEEENS4_6LayoutINS5_IJSD_SD_SD_EEENS5_IJNSA_ILi0EEESW_SW_EEEEENS5_IJNS4_10UnderscoreESZ_SZ_EEEEENS4_23SM90_TMA_LOAD_MULTICASTENS4_14ComposedLayoutINS4_7SwizzleILi2ELi4ELi3EEENS4_18smem_ptr_flag_bitsILi16EEENSU_INS5_IJNSA_ILi8EEESI_EEENS5_IJSI_SD_EEEEEEEvNS4_8identityES12_S1C_vS1D_EENS_8epilogue10collective18CollectiveEpilogueINS1F_23Sm100TmaWarpSpecializedILi4ELi2ELi16ELb1ELb0EEEJSJ_NS5_IJNSU_ISG_SD_EENSU_ISI_SD_EEEEESK_SL_SK_SL_NS1F_6fusion15FusionCallbacksIS1J_NS1N_17LinearCombinationISK_fSK_fLNS_15FloatRoundStyleE2EEESJ_S1M_JEEENS4_5SM1004TMEM4LOAD26SM100_TMEM_LOAD_16dp256b4xENS4_13SM90_TMA_LOADES1C_NS4_17SM75_U32x4_LDSM_NENS4_14SM90_TMA_STOREES1C_NS4_17SM90_U32x4_STSM_NENS4_39AutoVectorizingCopyWithAssumedAlignmentILi128EEEEEEvvEEEEvNT_6ParamsE,"",@"SHT_CUDA_INFO"
	.sectionflags	@""
	.align	4


	//----- nvinfo : EIATTR_CUDA_API_VERSION
	.align		4
        /*0000*/ 	.byte	0x04, 0x37
        /*0002*/ 	.short	(.L_31 - .L_30)
.L_30:
        /*0004*/ 	.word	0x00000082


	//----- nvinfo : EIATTR_KPARAM_INFO
	.align		4
.L_31:
        /*0008*/ 	.byte	0x04, 0x17
        /*000a*/ 	.short	(.L_33 - .L_32)
.L_32:
        /*000c*/ 	.word	0x00000000
        /*0010*/ 	.short	0x0000
        /*0012*/ 	.short	0x0000
        /*0014*/ 	.byte	0x00, 0xf0, 0x01, 0x20


	//----- nvinfo : EIATTR_AT_ENTRY_FRAGMENTS
	.align		4
.L_33:
        /*0018*/ 	.byte	0x04, 0x4f
        /*001a*/ 	.short	(.L_35 - .L_34)


	//   ....[0]....
.L_34:
        /*001c*/ 	.word	0x00000006


	//----- nvinfo : EIATTR_RESERVED_SMEM_USED
	.align		4
.L_35:
        /*0020*/ 	.byte	0x01, 0x41
	.zero		2


	//----- nvinfo : EIATTR_SPARSE_MMA_MASK
	.align		4
        /*0024*/ 	.byte	0x03, 0x50
        /*0026*/ 	.short	0x0000


	//----- nvinfo : EIATTR_TCGEN05_1CTA_USED
	.align		4
        /*0028*/ 	.byte	0x01, 0x51
	.zero		2


	//----- nvinfo : EIATTR_MAXREG_COUNT
	.align		4
        /*002c*/ 	.byte	0x03, 0x1b
        /*002e*/ 	.short	0x00ff


	//----- nvinfo : EIATTR_NUM_BARRIERS
	.align		4
        /*0030*/ 	.byte	0x02, 0x4c
        /*0032*/ 	.byte	0x07
	.zero		1


	//----- nvinfo : EIATTR_EXTERNS
	.align		4
        /*0034*/ 	.byte	0x04, 0x0f
        /*0036*/ 	.short	(.L_37 - .L_36)


	//   ....[0]....
	.align		4
.L_36:
        /*0038*/ 	.word	index@(__assertfail)


	//----- nvinfo : EIATTR_MERCURY_ISA_VERSION
	.align		4
.L_37:
        /*003c*/ 	.byte	0x03, 0x5f
        /*003e*/ 	.short	0x0101


	//----- nvinfo : EIATTR_INT_WARP_WIDE_INSTR_OFFSETS
	.align		4
        /*0040*/ 	.byte	0x04, 0x31
        /*0042*/ 	.short	(.L_39 - .L_38)


	//   ....[0]....
.L_38:
        /*0044*/ 	.word	0x000047d0


	//   ....[1]....
        /*0048*/ 	.word	0x00004800


	//   ....[2]....
        /*004c*/ 	.word	0x00004820


	//   ....[3]....
        /*0050*/ 	.word	0x000053a0


	//   ....[4]....
        /*0054*/ 	.word	0x00005410


	//   ....[5]....
        /*0058*/ 	.word	0x000054e0


	//   ....[6]....
        /*005c*/ 	.word	0x00005560


	//   ....[7]....
        /*0060*/ 	.word	0x00005650


	//   ....[8]....
        /*0064*/ 	.word	0x000056d0


	//   ....[9]....
        /*0068*/ 	.word	0x000057b0


	//   ....[10]....
        /*006c*/ 	.word	0x00005860


	//----- nvinfo : EIATTR_COOP_GROUP_MASK_REGIDS
	.align		4
.L_39:
        /*0070*/ 	.byte	0x04, 0x29
        /*0072*/ 	.short	(.L_41 - .L_40)


	//   ....[0]....
.L_40:
        /*0074*/ 	.word	0xffffffff


	//   ....[1]....
        /*0078*/ 	.word	0xffffffff


	//   ....[2]....
        /*007c*/ 	.word	0xffffffff


	//   ....[3]....
        /*0080*/ 	.word	0xffffffff


	//   ....[4]....
        /*0084*/ 	.word	0xffffffff


	//   ....[5]....
        /*0088*/ 	.word	0xffffffff


	//   ....[6]....
        /*008c*/ 	.word	0xffffffff


	//   ....[7]....
        /*0090*/ 	.word	0xffffffff


	//   ....[8]....
        /*0094*/ 	.word	0xffffffff


	//   ....[9]....
        /*0098*/ 	.word	0xffffffff


	//   ....[10]....
        /*009c*/ 	.word	0xffffffff


	//   ....[11]....
        /*00a0*/ 	.word	0xffffffff


	//   ....[12]....
        /*00a4*/ 	.word	0xffffffff


	//   ....[13]....
        /*00a8*/ 	.word	0xffffffff


	//----- nvinfo : EIATTR_COOP_GROUP_INSTR_OFFSETS
	.align		4
.L_41:
        /*00ac*/ 	.byte	0x04, 0x28
        /*00ae*/ 	.short	(.L_43 - .L_42)


	//   ....[0]....
.L_42:
        /*00b0*/ 	.word	0x00000080


	//   ....[1]....
        /*00b4*/ 	.word	0x000004e0


	//   ....[2]....
        /*00b8*/ 	.word	0x00000860


	//   ....[3]....
        /*00bc*/ 	.word	0x00000a00


	//   ....[4]....
        /*00c0*/ 	.word	0x00000b00


	//   ....[5]....
        /*00c4*/ 	.word	0x00000c70


	//   ....[6]....
        /*00c8*/ 	.word	0x00000e10


	//   ....[7]....
        /*00cc*/ 	.word	0x00000fc0


	//   ....[8]....
        /*00d0*/ 	.word	0x00002460


	//   ....[9]....
        /*00d4*/ 	.word	0x00003aa0


	//   ....[10]....
        /*00d8*/ 	.word	0x00003cb0


	//   ....[11]....
        /*00dc*/ 	.word	0x00003ce0


	//   ....[12]....
        /*00e0*/ 	.word	0x000046b0


	//   ....[13]....
        /*00e4*/ 	.word	0x000048e0


	//----- nvinfo : EIATTR_VRC_CTA_INIT_COUNT
	.align		4
.L_43:
        /*00e8*/ 	.byte	0x02, 0x4a
        /*00ea*/ 	.byte	0x80
	.zero		1


	//----- nvinfo : EIATTR_SYSCALL_OFFSETS
	.align		4
        /*00ec*/ 	.byte	0x04, 0x46
        /*00ee*/ 	.short	(.L_45 - .L_44)


	//   ....[0]....
.L_44:
        /*00f0*/ 	.word	0x00006510


	//   ....[1]....
        /*00f4*/ 	.word	0x00006600


	//   ....[2]....
        /*00f8*/ 	.word	0x00006d50


	//   ....[3]....
        /*00fc*/ 	.word	0x00007600


	//   ....[4]....
        /*0100*/ 	.word	0x00007e80


	//   ....[5]....
        /*0104*/ 	.word	0x000086f0


	//----- nvinfo : EIATTR_MBARRIER_INSTR_OFFSETS
	.align		4
.L_45:
        /*0108*/ 	.byte	0x04, 0x39
        /*010a*/ 	.short	(.L_47 - .L_46)


	//   ....[0]....
.L_46:
        /*010c*/ 	.word	0x00000620
        /*0110*/ 	.word	0x000000ff
        /*0114*/ 	.word	0x00000000
        /*0118*/ 	.short	0x0100
        /*011a*/ 	.byte	0x04
	.zero		1


	//   ....[1]....
        /*011c*/ 	.word	0x00000630
        /*0120*/ 	.word	0x000000ff
        /*0124*/ 	.word	0x00000088
        /*0128*/ 	.short	0x0100
        /*012a*/ 	.byte	0x04
	.zero		1


	//   ....[2]....
        /*012c*/ 	.word	0x00000640
        /*0130*/ 	.word	0x000000ff
        /*0134*/ 	.word	0x00000008
        /*0138*/ 	.short	0x0100
        /*013a*/ 	.byte	0x04
	.zero		1


	//   ....[3]....
        /*013c*/ 	.word	0x00000650
        /*0140*/ 	.word	0x000000ff
        /*0144*/ 	.word	0x00000090
        /*0148*/ 	.short	0x0100
        /*014a*/ 	.byte	0x04
	.zero		1


	//   ....[4]....
        /*014c*/ 	.word	0x00000660
        /*0150*/ 	.word	0x000000ff
        /*0154*/ 	.word	0x00000010
        /*0158*/ 	.short	0x0100
        /*015a*/ 	.byte	0x04
	.zero		1


	//   ....[5]....
        /*015c*/ 	.word	0x00000670
        /*0160*/ 	.word	0x000000ff
        /*0164*/ 	.word	0x00000098
        /*0168*/ 	.short	0x0100
        /*016a*/ 	.byte	0x04
	.zero		1


	//   ....[6]....
        /*016c*/ 	.word	0x00000680
        /*0170*/ 	.word	0x000000ff
        /*0174*/ 	.word	0x00000018
        /*0178*/ 	.short	0x0100
        /*017a*/ 	.byte	0x04
	.zero		1


	//   ....[7]....
        /*017c*/ 	.word	0x00000690
        /*0180*/ 	.word	0x000000ff
        /*0184*/ 	.word	0x000000a0
        /*0188*/ 	.short	0x0100
        /*018a*/ 	.byte	0x04
	.zero		1


	//   ....[8]....
        /*018c*/ 	.word	0x000006a0
        /*0190*/ 	.word	0x000000ff
        /*0194*/ 	.word	0x00000020
        /*0198*/ 	.short	0x0100
        /*019a*/ 	.byte	0x04
	.zero		1


	//   ....[9]....
        /*019c*/ 	.word	0x000006b0
        /*01a0*/ 	.word	0x000000ff
        /*01a4*/ 	.word	0x000000a8
        /*01a8*/ 	.short	0x0100
        /*01aa*/ 	.byte	0x04
	.zero		1


	//   ....[10]....
        /*01ac*/ 	.word	0x000006c0
        /*01b0*/ 	.word	0x000000ff
        /*01b4*/ 	.word	0x00000028
        /*01b8*/ 	.short	0x0100
        /*01ba*/ 	.byte	0x04
	.zero		1


	//   ....[11]....
        /*01bc*/ 	.word	0x000006d0
        /*01c0*/ 	.word	0x000000ff
        /*01c4*/ 	.word	0x000000b0
        /*01c8*/ 	.short	0x0100
        /*01ca*/ 	.byte	0x04
	.zero		1


	//   ....[12]....
        /*01cc*/ 	.word	0x000006e0
        /*01d0*/ 	.word	0x000000ff
        /*01d4*/ 	.word	0x00000030
        /*01d8*/ 	.short	0x0100
        /*01da*/ 	.byte	0x04
	.zero		1


	//   ....[13]....
        /*01dc*/ 	.word	0x000006f0
        /*01e0*/ 	.word	0x000000ff
        /*01e4*/ 	.word	0x000000b8
        /*01e8*/ 	.short	0x0100
        /*01ea*/ 	.byte	0x04
	.zero		1


	//   ....[14]....
        /*01ec*/ 	.word	0x00000700
        /*01f0*/ 	.word	0x000000ff
        /*01f4*/ 	.word	0x00000038
        /*01f8*/ 	.short	0x0100
        /*01fa*/ 	.byte	0x04
	.zero		1


	//   ....[15]....
        /*01fc*/ 	.word	0x00000710
        /*0200*/ 	.word	0x000000ff
        /*0204*/ 	.word	0x000000c0
        /*0208*/ 	.short	0x0100
        /*020a*/ 	.byte	0x04
	.zero		1


	//   ....[16]....
        /*020c*/ 	.word	0x00000720
        /*0210*/ 	.word	0x000000ff
        /*0214*/ 	.word	0x00000040
        /*0218*/ 	.short	0x0100
        /*021a*/ 	.byte	0x04
	.zero		1


	//   ....[17]....
        /*021c*/ 	.word	0x00000730
        /*0220*/ 	.word	0x000000ff
        /*0224*/ 	.word	0x000000c8
        /*0228*/ 	.short	0x0100
        /*022a*/ 	.byte	0x04
	.zero		1


	//   ....[18]....
        /*022c*/ 	.word	0x00000740
        /*0230*/ 	.word	0x000000ff
        /*0234*/ 	.word	0x00000048
        /*0238*/ 	.short	0x0100
        /*023a*/ 	.byte	0x04
	.zero		1


	//   ....[19]....
        /*023c*/ 	.word	0x00000750
        /*0240*/ 	.word	0x000000ff
        /*0244*/ 	.word	0x000000d0
        /*0248*/ 	.short	0x0100
        /*024a*/ 	.byte	0x04
	.zero		1


	//   ....[20]....
        /*024c*/ 	.word	0x00000760
        /*0250*/ 	.word	0x000000ff
        /*0254*/ 	.word	0x00000050
        /*0258*/ 	.short	0x0100
        /*025a*/ 	.byte	0x04
	.zero		1


	//   ....[21]....
        /*025c*/ 	.word	0x00000770
        /*0260*/ 	.word	0x000000ff
        /*0264*/ 	.word	0x000000d8
        /*0268*/ 	.short	0x0100
        /*026a*/ 	.byte	0x04
	.zero		1


	//   ....[22]....
        /*026c*/ 	.word	0x00000780
        /*0270*/ 	.word	0x000000ff
        /*0274*/ 	.word	0x00000058
        /*0278*/ 	.short	0x0100
        /*027a*/ 	.byte	0x04
	.zero		1


	//   ....[23]....
        /*027c*/ 	.word	0x00000790
        /*0280*/ 	.word	0x000000ff
        /*0284*/ 	.word	0x000000e0
        /*0288*/ 	.short	0x0100
        /*028a*/ 	.byte	0x04
	.zero		1


	//   ....[24]....
        /*028c*/ 	.word	0x000007a0
        /*0290*/ 	.word	0x000000ff
        /*0294*/ 	.word	0x00000060
        /*0298*/ 	.short	0x0100
        /*029a*/ 	.byte	0x04
	.zero		1


	//   ....[25]....
        /*029c*/ 	.word	0x000007b0
        /*02a0*/ 	.word	0x000000ff
        /*02a4*/ 	.word	0x000000e8
        /*02a8*/ 	.short	0x0100
        /*02aa*/ 	.byte	0x04
	.zero		1


	//   ....[26]....
        /*02ac*/ 	.word	0x000007c0
        /*02b0*/ 	.word	0x000000ff
        /*02b4*/ 	.word	0x00000068
        /*02b8*/ 	.short	0x0100
        /*02ba*/ 	.byte	0x04
	.zero		1


	//   ....[27]....
        /*02bc*/ 	.word	0x000007d0
        /*02c0*/ 	.word	0x000000ff
        /*02c4*/ 	.word	0x000000f0
        /*02c8*/ 	.short	0x0100
        /*02ca*/ 	.byte	0x04
	.zero		1


	//   ....[28]....
        /*02cc*/ 	.word	0x000007e0
        /*02d0*/ 	.word	0x000000ff
        /*02d4*/ 	.word	0x00000070
        /*02d8*/ 	.short	0x0100
        /*02da*/ 	.byte	0x04
	.zero		1


	//   ....[29]....
        /*02dc*/ 	.word	0x000007f0
        /*02e0*/ 	.word	0x000000ff
        /*02e4*/ 	.word	0x000000f8
        /*02e8*/ 	.short	0x0100
        /*02ea*/ 	.byte	0x04
	.zero		1


	//   ....[30]....
        /*02ec*/ 	.word	0x00000800
        /*02f0*/ 	.word	0x000000ff
        /*02f4*/ 	.word	0x00000078
        /*02f8*/ 	.short	0x0100
        /*02fa*/ 	.byte	0x04
	.zero		1


	//   ....[31]....
        /*02fc*/ 	.word	0x00000810
        /*0300*/ 	.word	0x000000ff
        /*0304*/ 	.word	0x00000100
        /*0308*/ 	.short	0x0100
        /*030a*/ 	.byte	0x04
	.zero		1


	//   ....[32]....
        /*030c*/ 	.word	0x00000820
        /*0310*/ 	.word	0x000000ff
        /*0314*/ 	.word	0x00000080
        /*0318*/ 	.short	0x0100
        /*031a*/ 	.byte	0x04
	.zero		1


	//   ....[33]....
        /*031c*/ 	.word	0x00000830
        /*0320*/ 	.word	0x000000ff
        /*0324*/ 	.word	0x00000108
        /*0328*/ 	.short	0x0100
        /*032a*/ 	.byte	0x04
	.zero		1


	//   ....[34]....
        /*032c*/ 	.word	0x00000970
        /*0330*/ 	.word	0x000000ff
        /*0334*/ 	.word	0x00000110
        /*0338*/ 	.short	0x0100
        /*033a*/ 	.byte	0x04
	.zero		1


	//   ....[35]....
        /*033c*/ 	.word	0x00000980
        /*0340*/ 	.word	0x000000ff
        /*0344*/ 	.word	0x00000130
        /*0348*/ 	.short	0x0100
        /*034a*/ 	.byte	0x04
	.zero		1


	//   ....[36]....
        /*034c*/ 	.word	0x00000990
        /*0350*/ 	.word	0x000000ff
        /*0354*/ 	.word	0x00000118
        /*0358*/ 	.short	0x0100
        /*035a*/ 	.byte	0x04
	.zero		1


	//   ....[37]....
        /*035c*/ 	.word	0x000009a0
        /*0360*/ 	.word	0x000000ff
        /*0364*/ 	.word	0x00000138
        /*0368*/ 	.short	0x0100
        /*036a*/ 	.byte	0x04
	.zero		1


	//   ....[38]....
        /*036c*/ 	.word	0x000009b0
        /*0370*/ 	.word	0x000000ff
        /*0374*/ 	.word	0x00000120
        /*0378*/ 	.short	0x0100
        /*037a*/ 	.byte	0x04
	.zero		1


	//   ....[39]....
        /*037c*/ 	.word	0x000009c0
        /*0380*/ 	.word	0x000000ff
        /*0384*/ 	.word	0x00000140
        /*0388*/ 	.short	0x0100
        /*038a*/ 	.byte	0x04
	.zero		1


	//   ....[40]....
        /*038c*/ 	.word	0x000009d0
        /*0390*/ 	.word	0x000000ff
        /*0394*/ 	.word	0x00000128
        /*0398*/ 	.short	0x0100
        /*039a*/ 	.byte	0x04
	.zero		1


	//   ....[41]....
        /*039c*/ 	.word	0x000009e0
        /*03a0*/ 	.word	0x000000ff
        /*03a4*/ 	.word	0x00000148
        /*03a8*/ 	.short	0x0100
        /*03aa*/ 	.byte	0x04
	.zero		1


	//   ....[42]....
        /*03ac*/ 	.word	0x00000ad0
        /*03b0*/ 	.word	0x000000ff
        /*03b4*/ 	.word	0x00000150
        /*03b8*/ 	.short	0x0100
        /*03ba*/ 	.byte	0x06
	.zero		1


	//   ....[43]....
        /*03bc*/ 	.word	0x00000ae0
        /*03c0*/ 	.word	0x000000ff
        /*03c4*/ 	.word	0x00000158
        /*03c8*/ 	.short	0x0100
        /*03ca*/ 	.byte	0x06
	.zero		1


	//   ....[44]....
        /*03cc*/ 	.word	0x00000c20
        /*03d0*/ 	.word	0x000000ff
        /*03d4*/ 	.word	0x00000160
        /*03d8*/ 	.short	0x0100
        /*03da*/ 	.byte	0x06
	.zero		1


	//   ....[45]....
        /*03dc*/ 	.word	0x00000c30
        /*03e0*/ 	.word	0x000000ff
        /*03e4*/ 	.word	0x00000170
        /*03e8*/ 	.short	0x0100
        /*03ea*/ 	.byte	0x06
	.zero		1


	//   ....[46]....
        /*03ec*/ 	.word	0x00000c40
        /*03f0*/ 	.word	0x000000ff
        /*03f4*/ 	.word	0x00000168
        /*03f8*/ 	.short	0x0100
        /*03fa*/ 	.byte	0x06
	.zero		1


	//   ....[47]....
        /*03fc*/ 	.word	0x00000c50
        /*0400*/ 	.word	0x000000ff
        /*0404*/ 	.word	0x00000178
        /*0408*/ 	.short	0x0100
        /*040a*/ 	.byte	0x06
	.zero		1


	//   ....[48]....
        /*040c*/ 	.word	0x00000d80
        /*0410*/ 	.word	0x000000ff
        /*0414*/ 	.word	0x00000180
        /*0418*/ 	.short	0x0100
        /*041a*/ 	.byte	0x04
	.zero		1


	//   ....[49]....
        /*041c*/ 	.word	0x00000d90
        /*0420*/ 	.word	0x000000ff
        /*0424*/ 	.word	0x000001a0
        /*0428*/ 	.short	0x0100
        /*042a*/ 	.byte	0x04
	.zero		1


	//   ....[50]....
        /*042c*/ 	.word	0x00000da0
        /*0430*/ 	.word	0x000000ff
        /*0434*/ 	.word	0x00000188
        /*0438*/ 	.short	0x0100
        /*043a*/ 	.byte	0x04
	.zero		1


	//   ....[51]....
        /*043c*/ 	.word	0x00000db0
        /*0440*/ 	.word	0x000000ff
        /*0444*/ 	.word	0x000001a8
        /*0448*/ 	.short	0x0100
        /*044a*/ 	.byte	0x04
	.zero		1


	//   ....[52]....
        /*044c*/ 	.word	0x00000dc0
        /*0450*/ 	.word	0x000000ff
        /*0454*/ 	.word	0x00000190
        /*0458*/ 	.short	0x0100
        /*045a*/ 	.byte	0x04
	.zero		1


	//   ....[53]....
        /*045c*/ 	.word	0x00000dd0
        /*0460*/ 	.word	0x000000ff
        /*0464*/ 	.word	0x000001b0
        /*0468*/ 	.short	0x0100
        /*046a*/ 	.byte	0x04
	.zero		1


	//   ....[54]....
        /*046c*/ 	.word	0x00000de0
        /*0470*/ 	.word	0x000000ff
        /*0474*/ 	.word	0x00000198
        /*0478*/ 	.short	0x0100
        /*047a*/ 	.byte	0x04
	.zero		1


	//   ....[55]....
        /*047c*/ 	.word	0x00000df0
        /*0480*/ 	.word	0x000000ff
        /*0484*/ 	.word	0x000001b8
        /*0488*/ 	.short	0x0100
        /*048a*/ 	.byte	0x04
	.zero		1


	//   ....[56]....
        /*048c*/ 	.word	0x00000ee0
        /*0490*/ 	.word	0x000000ff
        /*0494*/ 	.word	0x000001c0
        /*0498*/ 	.short	0x0100
        /*049a*/ 	.byte	0x04
	.zero		1


	//   ....[57]....
        /*049c*/ 	.word	0x00000ef0
        /*04a0*/ 	.word	0x000000ff
        /*04a4*/ 	.word	0x000001d0
        /*04a8*/ 	.short	0x0100
        /*04aa*/ 	.byte	0x04
	.zero		1


	//   ....[58]....
        /*04ac*/ 	.word	0x00000f00
        /*04b0*/ 	.word	0x000000ff
        /*04b4*/ 	.word	0x000001c8
        /*04b8*/ 	.short	0x0100
        /*04ba*/ 	.byte	0x04
	.zero		1


	//   ....[59]....
        /*04bc*/ 	.word	0x00000f10
        /*04c0*/ 	.word	0x000000ff
        /*04c4*/ 	.word	0x000001d8
        /*04c8*/ 	.short	0x0100
        /*04ca*/ 	.byte	0x04
	.zero		1


	//   ....[60]....
        /*04cc*/ 	.word	0x00001cd0
        /*04d0*/ 	.word	0x00000000
        /*04d4*/ 	.word	0x000001d0
        /*04d8*/ 	.short	0x010a
        /*04da*/ 	.byte	0xff
	.zero		1


	//   ....[61]....
        /*04dc*/ 	.word	0x00001d00
        /*04e0*/ 	.word	0x00000000
        /*04e4*/ 	.word	0x000001c0
        /*04e8*/ 	.short	0x0101
        /*04ea*/ 	.byte	0xff
	.zero		1


	//   ....[62]....
        /*04ec*/ 	.word	0x00001db0
        /*04f0*/ 	.word	0x000000ff
        /*04f4*/ 	.word	0x00000088
        /*04f8*/ 	.short	0x010a
        /*04fa*/ 	.byte	0x04
	.zero		1


	//   ....[63]....
        /*04fc*/ 	.word	0x00001e40
        /*0500*/ 	.word	0x000000ff
        /*0504*/ 	.word	0x00000088
        /*0508*/ 	.short	0x010a
        /*050a*/ 	.byte	0x21
	.zero		1


	//   ....[64]....
        /*050c*/ 	.word	0x00001fd0
        /*0510*/ 	.word	0x000000ff
        /*0514*/ 	.word	0x00000088
        /*0518*/ 	.short	0x010a
        /*051a*/ 	.byte	0x05
	.zero		1


	//   ....[65]....
        /*051c*/ 	.word	0x00002120
        /*0520*/ 	.word	0x000000ff
        /*0524*/ 	.word	0x00000158
        /*0528*/ 	.short	0x0101
        /*052a*/ 	.byte	0x15
	.zero		1


	//   ....[66]....
        /*052c*/ 	.word	0x00002140
        /*0530*/ 	.word	0x000000ff
        /*0534*/ 	.word	0x00000088
        /*0538*/ 	.short	0x010a
        /*053a*/ 	.byte	0x04
	.zero		1


	//   ....[67]....
        /*053c*/ 	.word	0x000021c0
        /*0540*/ 	.word	0x000000ff
        /*0544*/ 	.word	0x00000088
        /*0548*/ 	.short	0x010a
        /*054a*/ 	.byte	0x11
	.zero		1


	//   ....[68]....
        /*054c*/ 	.word	0x00002350
        /*0550*/ 	.word	0x000000ff
        /*0554*/ 	.word	0x00000088
        /*0558*/ 	.short	0x010a
        /*055a*/ 	.byte	0x05
	.zero		1


	//   ....[69]....
        /*055c*/ 	.word	0x00002490
        /*0560*/ 	.word	0x00000003
        /*0564*/ 	.word	0x00000160
        /*0568*/ 	.short	0x010a
        /*056a*/ 	.byte	0xff
	.zero		1


	//   ....[70]....
        /*056c*/ 	.word	0x000025e0
        /*0570*/ 	.word	0x00000000
        /*0574*/ 	.word	0x00000000
        /*0578*/ 	.short	0x0101
        /*057a*/ 	.byte	0xff
	.zero		1


	//   ....[71]....
        /*057c*/ 	.word	0x00002ba0
        /*0580*/ 	.word	0x000000ff
        /*0584*/ 	.word	0x00000000
        /*0588*/ 	.short	0x010a
        /*058a*/ 	.byte	0x04
	.zero		1


	//   ....[72]....
        /*058c*/ 	.word	0x00002c30
        /*0590*/ 	.word	0x000000ff
        /*0594*/ 	.word	0x00000000
        /*0598*/ 	.short	0x010a
        /*059a*/ 	.byte	0x05
	.zero		1


	//   ....[73]....
        /*059c*/ 	.word	0x00002cc0
        /*05a0*/ 	.word	0x000000ff
        /*05a4*/ 	.word	0x00000000
        /*05a8*/ 	.short	0x010a
        /*05aa*/ 	.byte	0x05
	.zero		1


	//   ....[74]....
        /*05ac*/ 	.word	0x00002d50
        /*05b0*/ 	.word	0x000000ff
        /*05b4*/ 	.word	0x00000000
        /*05b8*/ 	.short	0x010a
        /*05ba*/ 	.byte	0x05
	.zero		1


	//   ....[75]....
        /*05bc*/ 	.word	0x00002de0
        /*05c0*/ 	.word	0x000000ff
        /*05c4*/ 	.word	0x00000000
        /*05c8*/ 	.short	0x010a
        /*05ca*/ 	.byte	0x05
	.zero		1


	//   ....[76]....
        /*05cc*/ 	.word	0x00002e70
        /*05d0*/ 	.word	0x000000ff
        /*05d4*/ 	.word	0x00000000
        /*05d8*/ 	.short	0x010a
        /*05da*/ 	.byte	0x05
	.zero		1


	//   ....[77]....
        /*05dc*/ 	.word	0x00002f00
        /*05e0*/ 	.word	0x000000ff
        /*05e4*/ 	.word	0x00000000
        /*05e8*/ 	.short	0x010a
        /*05ea*/ 	.byte	0x05
	.zero		1


	//   ....[78]....
        /*05ec*/ 	.word	0x00002f90
        /*05f0*/ 	.word	0x000000ff
        /*05f4*/ 	.word	0x00000000
        /*05f8*/ 	.short	0x010a
        /*05fa*/ 	.byte	0x05
	.zero		1


	//   ....[79]....
        /*05fc*/ 	.word	0x00003020
        /*0600*/ 	.word	0x000000ff
        /*0604*/ 	.word	0x00000000
        /*0608*/ 	.short	0x010a
        /*060a*/ 	.byte	0x05
	.zero		1


	//   ....[80]....
        /*060c*/ 	.word	0x000030b0
        /*0610*/ 	.word	0x000000ff
        /*0614*/ 	.word	0x00000000
        /*0618*/ 	.short	0x010a
        /*061a*/ 	.byte	0x05
	.zero		1


	//   ....[81]....
        /*061c*/ 	.word	0x00003140
        /*0620*/ 	.word	0x000000ff
        /*0624*/ 	.word	0x00000000
        /*0628*/ 	.short	0x010a
        /*062a*/ 	.byte	0x05
	.zero		1


	//   ....[82]....
        /*062c*/ 	.word	0x000031d0
        /*0630*/ 	.word	0x000000ff
        /*0634*/ 	.word	0x00000000
        /*0638*/ 	.short	0x010a
        /*063a*/ 	.byte	0x05
	.zero		1


	//   ....[83]....
        /*063c*/ 	.word	0x00003260
        /*0640*/ 	.word	0x000000ff
        /*0644*/ 	.word	0x00000000
        /*0648*/ 	.short	0x010a
        /*064a*/ 	.byte	0x05
	.zero		1


	//   ....[84]....
        /*064c*/ 	.word	0x000032f0
        /*0650*/ 	.word	0x000000ff
        /*0654*/ 	.word	0x00000000
        /*0658*/ 	.short	0x010a
        /*065a*/ 	.byte	0x05
	.zero		1


	//   ....[85]....
        /*065c*/ 	.word	0x00003380
        /*0660*/ 	.word	0x000000ff
        /*0664*/ 	.word	0x00000000
        /*0668*/ 	.short	0x010a
        /*066a*/ 	.byte	0x05
	.zero		1


	//   ....[86]....
        /*066c*/ 	.word	0x00003410
        /*0670*/ 	.word	0x000000ff
        /*0674*/ 	.word	0x00000000
        /*0678*/ 	.short	0x010a
        /*067a*/ 	.byte	0x05
	.zero		1


	//   ....[87]....
        /*067c*/ 	.word	0x000034b0
        /*0680*/ 	.word	0x00000000
        /*0684*/ 	.word	0x00000000
        /*0688*/ 	.short	0x010a
        /*068a*/ 	.byte	0xff
	.zero		1


	//   ....[88]....
        /*068c*/ 	.word	0x000035f0
        /*0690*/ 	.word	0x00000002
        /*0694*/ 	.word	0x000001c0
        /*0698*/ 	.short	0x010a
        /*069a*/ 	.byte	0xff
	.zero		1


	//   ....[89]....
        /*069c*/ 	.word	0x00003660
        /*06a0*/ 	.word	0x00000002
        /*06a4*/ 	.word	0x00000000
        /*06a8*/ 	.short	0x0101
        /*06aa*/ 	.byte	0xff
	.zero		1


	//   ....[90]....
        /*06ac*/ 	.word	0x00003680
        /*06b0*/ 	.word	0x000000ff
        /*06b4*/ 	.word	0x00000170
        /*06b8*/ 	.short	0x010a
        /*06ba*/ 	.byte	0x04
	.zero		1


	//   ....[91]....
        /*06bc*/ 	.word	0x000037a0
        /*06c0*/ 	.word	0x00000002
        /*06c4*/ 	.word	0x00000160
        /*06c8*/ 	.short	0x010a
        /*06ca*/ 	.byte	0xff
	.zero		1


	//   ....[92]....
        /*06cc*/ 	.word	0x000038a0
        /*06d0*/ 	.word	0x00000002
        /*06d4*/ 	.word	0x00000000
        /*06d8*/ 	.short	0x0101
        /*06da*/ 	.byte	0xff
	.zero		1


	//   ....[93]....
        /*06dc*/ 	.word	0x00003930
        /*06e0*/ 	.word	0x000000ff
        /*06e4*/ 	.word	0x00000170
        /*06e8*/ 	.short	0x0106
        /*06ea*/ 	.byte	0x04
	.zero		1


	//   ....[94]....
        /*06ec*/ 	.word	0x00003950
        /*06f0*/ 	.word	0x000000ff
        /*06f4*/ 	.word	0x00000170
        /*06f8*/ 	.short	0x010a
        /*06fa*/ 	.byte	0x04
	.zero		1


	//   ....[95]....
        /*06fc*/ 	.word	0x000039e0
        /*0700*/ 	.word	0x000000ff
        /*0704*/ 	.word	0x00000170
        /*0708*/ 	.short	0x0106
        /*070a*/ 	.byte	0x07
	.zero		1


	//   ....[96]....
        /*070c*/ 	.word	0x00003a20
        /*0710*/ 	.word	0x00000000
        /*0714*/ 	.word	0x00000170
        /*0718*/ 	.short	0x010a
        /*071a*/ 	.byte	0xff
	.zero		1


	//   ....[97]....
        /*071c*/ 	.word	0x00003f40
        /*0720*/ 	.word	0x00000000
        /*0724*/ 	.word	0x00000160
        /*0728*/ 	.short	0x010a
        /*072a*/ 	.byte	0xff
	.zero		1


	//   ....[98]....
        /*072c*/ 	.word	0x00004040
        /*0730*/ 	.word	0x00000003
        /*0734*/ 	.word	0x00000000
        /*0738*/ 	.short	0x0101
        /*073a*/ 	.byte	0xff
	.zero		1


	//   ....[99]....
        /*073c*/ 	.word	0x00004050
        /*0740*/ 	.word	0x000000ff
        /*0744*/ 	.word	0x00000000
        /*0748*/ 	.short	0x010a
        /*074a*/ 	.byte	0x04
	.zero		1


	//   ....[100]....
        /*074c*/ 	.word	0x000040d0
        /*0750*/ 	.word	0x000000ff
        /*0754*/ 	.word	0x000001a0
        /*0758*/ 	.short	0x010a
        /*075a*/ 	.byte	0x17
	.zero		1


	//   ....[101]....
        /*075c*/ 	.word	0x000041b0
        /*0760*/ 	.word	0x000000ff
        /*0764*/ 	.word	0x00000000
        /*0768*/ 	.short	0x010a
        /*076a*/ 	.byte	0x05
	.zero		1


	//   ....[102]....
        /*076c*/ 	.word	0x000042f0
        /*0770*/ 	.word	0x000000ff
        /*0774*/ 	.word	0x00000000
        /*0778*/ 	.short	0x010a
        /*077a*/ 	.byte	0x04
	.zero		1


	//   ....[103]....
        /*077c*/ 	.word	0x000044e0
        /*0780*/ 	.word	0x000000ff
        /*0784*/ 	.word	0x00000000
        /*0788*/ 	.short	0x010a
        /*078a*/ 	.byte	0x04
	.zero		1


	//   ....[104]....
        /*078c*/ 	.word	0x00004570
        /*0790*/ 	.word	0x000000ff
        /*0794*/ 	.word	0x00000000
        /*0798*/ 	.short	0x010a
        /*079a*/ 	.byte	0x05
	.zero		1


	//   ....[105]....
        /*079c*/ 	.word	0x00004600
        /*07a0*/ 	.word	0x000000ff
        /*07a4*/ 	.word	0x00000000
        /*07a8*/ 	.short	0x010a
        /*07aa*/ 	.byte	0x05
	.zero		1


	//   ....[106]....
        /*07ac*/ 	.word	0x00004690
        /*07b0*/ 	.word	0x000000ff
        /*07b4*/ 	.word	0x00000000
        /*07b8*/ 	.short	0x010a
        /*07ba*/ 	.byte	0x04
	.zero		1


	//   ....[107]....
        /*07bc*/ 	.word	0x00004ba0
        /*07c0*/ 	.word	0x0000000c
        /*07c4*/ 	.word	0x00000160
        /*07c8*/ 	.short	0x010a
        /*07ca*/ 	.byte	0xff
	.zero		1


	//   ....[108]....
        /*07cc*/ 	.word	0x00004d10
        /*07d0*/ 	.word	0x00000000
        /*07d4*/ 	.word	0x00000000
        /*07d8*/ 	.short	0x0101
        /*07da*/ 	.byte	0xff
	.zero		1


	//   ....[109]....
        /*07dc*/ 	.word	0x000051a0
        /*07e0*/ 	.word	0x000000ff
        /*07e4*/ 	.word	0x00000158
        /*07e8*/ 	.short	0x010a
        /*07ea*/ 	.byte	0x15
	.zero		1


	//   ....[110]....
        /*07ec*/ 	.word	0x00005320
        /*07f0*/ 	.word	0x000000ff
        /*07f4*/ 	.word	0x00000130
        /*07f8*/ 	.short	0x010a
        /*07fa*/ 	.byte	0x15
	.zero		1


	//   ....[111]....
        /*07fc*/ 	.word	0x00005490
        /*0800*/ 	.word	0x000000ff
        /*0804*/ 	.word	0x00000110
        /*0808*/ 	.short	0x010b
        /*080a*/ 	.byte	0x15
	.zero		1


	//   ....[112]....
        /*080c*/ 	.word	0x000054a0
        /*0810*/ 	.word	0x000000ff
        /*0814*/ 	.word	0x00000000
        /*0818*/ 	.short	0x0101
        /*081a*/ 	.byte	0x28
	.zero		1


	//   ....[113]....
        /*081c*/ 	.word	0x000054b0
        /*0820*/ 	.word	0x000000ff
        /*0824*/ 	.word	0x00000138
        /*0828*/ 	.short	0x010a
        /*082a*/ 	.byte	0x15
	.zero		1


	//   ....[114]....
        /*082c*/ 	.word	0x00005600
        /*0830*/ 	.word	0x000000ff
        /*0834*/ 	.word	0x00000118
        /*0838*/ 	.short	0x010b
        /*083a*/ 	.byte	0x15
	.zero		1


	//   ....[115]....
        /*083c*/ 	.word	0x00005610
        /*0840*/ 	.word	0x000000ff
        /*0844*/ 	.word	0x00000000
        /*0848*/ 	.short	0x0101
        /*084a*/ 	.byte	0x27
	.zero		1


	//   ....[116]....
        /*084c*/ 	.word	0x00005620
        /*0850*/ 	.word	0x000000ff
        /*0854*/ 	.word	0x00000140
        /*0858*/ 	.short	0x010a
        /*085a*/ 	.byte	0x15
	.zero		1


	//   ....[117]....
        /*085c*/ 	.word	0x00005760
        /*0860*/ 	.word	0x000000ff
        /*0864*/ 	.word	0x00000120
        /*0868*/ 	.short	0x010b
        /*086a*/ 	.byte	0x15
	.zero		1


	//   ....[118]....
        /*086c*/ 	.word	0x00005770
        /*0870*/ 	.word	0x000000ff
        /*0874*/ 	.word	0x00000000
        /*0878*/ 	.short	0x0101
        /*087a*/ 	.byte	0x26
	.zero		1


	//   ....[119]....
        /*087c*/ 	.word	0x00005780
        /*0880*/ 	.word	0x000000ff
        /*0884*/ 	.word	0x00000148
        /*0888*/ 	.short	0x010a
        /*088a*/ 	.byte	0x15
	.zero		1


	//   ....[120]....
        /*088c*/ 	.word	0x00005980
        /*0890*/ 	.word	0x000000ff
        /*0894*/ 	.word	0x00000128
        /*0898*/ 	.short	0x010b
        /*089a*/ 	.byte	0x15
	.zero		1


	//   ....[121]....
        /*089c*/ 	.word	0x00005990
        /*08a0*/ 	.word	0x000000ff
        /*08a4*/ 	.word	0x00000000
        /*08a8*/ 	.short	0x0101
        /*08aa*/ 	.byte	0x25
	.zero		1


	//   ....[122]....
        /*08ac*/ 	.word	0x000059c0
        /*08b0*/ 	.word	0x000000ff
        /*08b4*/ 	.word	0x00000130
        /*08b8*/ 	.short	0x010a
        /*08ba*/ 	.byte	0x15
	.zero		1


	//   ....[123]....
        /*08bc*/ 	.word	0x000059e0
        /*08c0*/ 	.word	0x000000ff
        /*08c4*/ 	.word	0x00000138
        /*08c8*/ 	.short	0x010a
        /*08ca*/ 	.byte	0x15
	.zero		1


	//   ....[124]....
        /*08cc*/ 	.word	0x00005a00
        /*08d0*/ 	.word	0x000000ff
        /*08d4*/ 	.word	0x00000140
        /*08d8*/ 	.short	0x010a
        /*08da*/ 	.byte	0x15
	.zero		1


	//   ....[125]....
        /*08dc*/ 	.word	0x00005a40
        /*08e0*/ 	.word	0x00000000
        /*08e4*/ 	.word	0x00000148
        /*08e8*/ 	.short	0x010a
        /*08ea*/ 	.byte	0xff
	.zero		1


	//   ....[126]....
        /*08ec*/ 	.word	0x00005da0
        /*08f0*/ 	.word	0x00000003
        /*08f4*/ 	.word	0x00000160
        /*08f8*/ 	.short	0x010a
        /*08fa*/ 	.byte	0xff
	.zero		1


	//   ....[127]....
        /*08fc*/ 	.word	0x00005f20
        /*0900*/ 	.word	0x00000000
        /*0904*/ 	.word	0x00000000
        /*0908*/ 	.short	0x0101
        /*090a*/ 	.byte	0xff
	.zero		1


	//   ....[128]....
        /*090c*/ 	.word	0x00006a10
        /*0910*/ 	.word	0x000000ff
        /*0914*/ 	.word	0x00000110
        /*0918*/ 	.short	0x010a
        /*091a*/ 	.byte	0x2c
	.zero		1


	//   ....[129]....
        /*091c*/ 	.word	0x00006a40
        /*0920*/ 	.word	0x0000001a
        /*0924*/ 	.word	0x00000180
        /*0928*/ 	.short	0x010a
        /*092a*/ 	.byte	0xff
	.zero		1


	//   ....[130]....
        /*092c*/ 	.word	0x00006b50
        /*0930*/ 	.word	0x000000ff
        /*0934*/ 	.word	0x00000110
        /*0938*/ 	.short	0x010a
        /*093a*/ 	.byte	0x2c
	.zero		1


	//   ....[131]....
        /*093c*/ 	.word	0x00006c30
        /*0940*/ 	.word	0x0000001a
        /*0944*/ 	.word	0x00000180
        /*0948*/ 	.short	0x010a
        /*094a*/ 	.byte	0xff
	.zero		1


	//   ....[132]....
        /*094c*/ 	.word	0x00007360
        /*0950*/ 	.word	0x00000000
        /*0954*/ 	.word	0x00000000
        /*0958*/ 	.short	0x0101
        /*095a*/ 	.byte	0xff
	.zero		1


	//   ....[133]....
        /*095c*/ 	.word	0x00007370
        /*0960*/ 	.word	0x00000004
        /*0964*/ 	.word	0x00000110
        /*0968*/ 	.short	0x010a
        /*096a*/ 	.byte	0xff
	.zero		1


	//   ....[134]....
        /*096c*/ 	.word	0x00007430
        /*0970*/ 	.word	0x00000004
        /*0974*/ 	.word	0x00000110
        /*0978*/ 	.short	0x010a
        /*097a*/ 	.byte	0xff
	.zero		1


	//   ....[135]....
        /*097c*/ 	.word	0x00007be0
        /*0980*/ 	.word	0x00000000
        /*0984*/ 	.word	0x00000000
        /*0988*/ 	.short	0x0101
        /*098a*/ 	.byte	0xff
	.zero		1


	//   ....[136]....
        /*098c*/ 	.word	0x00007c00
        /*0990*/ 	.word	0x00000002
        /*0994*/ 	.word	0x00000110
        /*0998*/ 	.short	0x010a
        /*099a*/ 	.byte	0xff
	.zero		1


	//   ....[137]....
        /*099c*/ 	.word	0x00007cb0
        /*09a0*/ 	.word	0x00000002
        /*09a4*/ 	.word	0x00000110
        /*09a8*/ 	.short	0x010a
        /*09aa*/ 	.byte	0xff
	.zero		1


	//   ....[138]....
        /*09ac*/ 	.word	0x00008450
        /*09b0*/ 	.word	0x00000000
        /*09b4*/ 	.word	0x00000000
        /*09b8*/ 	.short	0x0101
        /*09ba*/ 	.byte	0xff
	.zero		1


	//   ....[139]....
        /*09bc*/ 	.word	0x00008470
        /*09c0*/ 	.word	0x00000003
        /*09c4*/ 	.word	0x00000110
        /*09c8*/ 	.short	0x010a
        /*09ca*/ 	.byte	0xff
	.zero		1


	//   ....[140]....
        /*09cc*/ 	.word	0x00008520
        /*09d0*/ 	.word	0x00000003
        /*09d4*/ 	.word	0x00000110
        /*09d8*/ 	.short	0x010a
        /*09da*/ 	.byte	0xff
	.zero		1


	//   ....[141]....
        /*09dc*/ 	.word	0x00008930
        /*09e0*/ 	.word	0x000000ff
        /*09e4*/ 	.word	0x00000000
        /*09e8*/ 	.short	0x0101
        /*09ea*/ 	.byte	0x04
	.zero		1


	//   ....[142]....
        /*09ec*/ 	.word	0x00008d30
        /*09f0*/ 	.word	0x00000000
        /*09f4*/ 	.word	0x00000000
        /*09f8*/ 	.short	0x0101
        /*09fa*/ 	.byte	0xff
	.zero		1


	//   ....[143]....
        /*09fc*/ 	.word	0x00008ff0
        /*0a00*/ 	.word	0x000000ff
        /*0a04*/ 	.word	0x00000000
        /*0a08*/ 	.short	0x0101
        /*0a0a*/ 	.byte	0x06
	.zero		1


	//   ....[144]....
        /*0a0c*/ 	.word	0x00009010
        /*0a10*/ 	.word	0x00000000
        /*0a14*/ 	.word	0x000001d0
        /*0a18*/ 	.short	0x010a
        /*0a1a*/ 	.byte	0xff
	.zero		1


	//   ....[145]....
        /*0a1c*/ 	.word	0x00009070
        /*0a20*/ 	.word	0x00000000
        /*0a24*/ 	.word	0x00000088
        /*0a28*/ 	.short	0x010a
        /*0a2a*/ 	.byte	0xff
	.zero		1


	//   ....[146]....
        /*0a2c*/ 	.word	0x000090d0
        /*0a30*/ 	.word	0x00000000
        /*0a34*/ 	.word	0x00000088
        /*0a38*/ 	.short	0x010a
        /*0a3a*/ 	.byte	0xff
	.zero		1


	//   ....[147]....
        /*0a3c*/ 	.word	0x00009120
        /*0a40*/ 	.word	0x00000003
        /*0a44*/ 	.word	0x00000160
        /*0a48*/ 	.short	0x010a
        /*0a4a*/ 	.byte	0xff
	.zero		1


	//   ....[148]....
        /*0a4c*/ 	.word	0x00009180
        /*0a50*/ 	.word	0x00000000
        /*0a54*/ 	.word	0x00000000
        /*0a58*/ 	.short	0x010a
        /*0a5a*/ 	.byte	0xff
	.zero		1


	//   ....[149]....
        /*0a5c*/ 	.word	0x000091e0
        /*0a60*/ 	.word	0x00000000
        /*0a64*/ 	.word	0x00000000
        /*0a68*/ 	.short	0x010a
        /*0a6a*/ 	.byte	0xff
	.zero		1


	//   ....[150]....
        /*0a6c*/ 	.word	0x00009240
        /*0a70*/ 	.word	0x00000000
        /*0a74*/ 	.word	0x00000000
        /*0a78*/ 	.short	0x010a
        /*0a7a*/ 	.byte	0xff
	.zero		1


	//   ....[151]....
        /*0a7c*/ 	.word	0x000092a0
        /*0a80*/ 	.word	0x00000000
        /*0a84*/ 	.word	0x00000000
        /*0a88*/ 	.short	0x010a
        /*0a8a*/ 	.byte	0xff
	.zero		1


	//   ....[152]....
        /*0a8c*/ 	.word	0x00009300
        /*0a90*/ 	.word	0x00000000
        /*0a94*/ 	.word	0x00000000
        /*0a98*/ 	.short	0x010a
        /*0a9a*/ 	.byte	0xff
	.zero		1


	//   ....[153]....
        /*0a9c*/ 	.word	0x00009360
        /*0aa0*/ 	.word	0x00000000
        /*0aa4*/ 	.word	0x00000000
        /*0aa8*/ 	.short	0x010a
        /*0aaa*/ 	.byte	0xff
	.zero		1


	//   ....[154]....
        /*0aac*/ 	.word	0x000093c0
        /*0ab0*/ 	.word	0x00000000
        /*0ab4*/ 	.word	0x00000000
        /*0ab8*/ 	.short	0x010a
        /*0aba*/ 	.byte	0xff
	.zero		1


	//   ....[155]....
        /*0abc*/ 	.word	0x00009420
        /*0ac0*/ 	.word	0x00000000
        /*0ac4*/ 	.word	0x00000000
        /*0ac8*/ 	.short	0x010a
        /*0aca*/ 	.byte	0xff
	.zero		1


	//   ....[156]....
        /*0acc*/ 	.word	0x00009480
        /*0ad0*/ 	.word	0x00000000
        /*0ad4*/ 	.word	0x00000000
        /*0ad8*/ 	.short	0x010a
        /*0ada*/ 	.byte	0xff
	.zero		1


	//   ....[157]....
        /*0adc*/ 	.word	0x000094e0
        /*0ae0*/ 	.word	0x00000000
        /*0ae4*/ 	.word	0x00000000
        /*0ae8*/ 	.short	0x010a
        /*0aea*/ 	.byte	0xff
	.zero		1


	//   ....[158]....
        /*0aec*/ 	.word	0x00009540
        /*0af0*/ 	.word	0x00000000
        /*0af4*/ 	.word	0x00000000
        /*0af8*/ 	.short	0x010a
        /*0afa*/ 	.byte	0xff
	.zero		1


	//   ....[159]....
        /*0afc*/ 	.word	0x000095a0
        /*0b00*/ 	.word	0x00000000
        /*0b04*/ 	.word	0x00000000
        /*0b08*/ 	.short	0x010a
        /*0b0a*/ 	.byte	0xff
	.zero		1


	//   ....[160]....
        /*0b0c*/ 	.word	0x00009600
        /*0b10*/ 	.word	0x00000000
        /*0b14*/ 	.word	0x00000000
        /*0b18*/ 	.short	0x010a
        /*0b1a*/ 	.byte	0xff
	.zero		1


	//   ....[161]....
        /*0b1c*/ 	.word	0x00009660
        /*0b20*/ 	.word	0x00000000
        /*0b24*/ 	.word	0x00000000
        /*0b28*/ 	.short	0x010a
        /*0b2a*/ 	.byte	0xff
	.zero		1


	//   ....[162]....
        /*0b2c*/ 	.word	0x000096c0
        /*0b30*/ 	.word	0x00000000
        /*0b34*/ 	.word	0x00000000
        /*0b38*/ 	.short	0x010a
        /*0b3a*/ 	.byte	0xff
	.zero		1


	//   ....[163]....
        /*0b3c*/ 	.word	0x00009720
        /*0b40*/ 	.word	0x00000000
        /*0b44*/ 	.word	0x00000000
        /*0b48*/ 	.short	0x010a
        /*0b4a*/ 	.byte	0xff
	.zero		1


	//   ....[164]....
        /*0b4c*/ 	.word	0x00009770
        /*0b50*/ 	.word	0x00000002
        /*0b54*/ 	.word	0x000001c0
        /*0b58*/ 	.short	0x010a
        /*0b5a*/ 	.byte	0xff
	.zero		1


	//   ....[165]....
        /*0b5c*/ 	.word	0x000097d0
        /*0b60*/ 	.word	0x00000002
        /*0b64*/ 	.word	0x00000170
        /*0b68*/ 	.short	0x010a
        /*0b6a*/ 	.byte	0xff
	.zero		1


	//   ....[166]....
        /*0b6c*/ 	.word	0x00009820
        /*0b70*/ 	.word	0x00000002
        /*0b74*/ 	.word	0x00000160
        /*0b78*/ 	.short	0x010a
        /*0b7a*/ 	.byte	0xff
	.zero		1


	//   ....[167]....
        /*0b7c*/ 	.word	0x00009880
        /*0b80*/ 	.word	0x00000000
        /*0b84*/ 	.word	0x00000170
        /*0b88*/ 	.short	0x010a
        /*0b8a*/ 	.byte	0xff
	.zero		1


	//   ....[168]....
        /*0b8c*/ 	.word	0x000098d0
        /*0b90*/ 	.word	0x00000000
        /*0b94*/ 	.word	0x00000160
        /*0b98*/ 	.short	0x010a
        /*0b9a*/ 	.byte	0xff
	.zero		1


	//   ....[169]....
        /*0b9c*/ 	.word	0x00009930
        /*0ba0*/ 	.word	0x00000002
        /*0ba4*/ 	.word	0x000001a0
        /*0ba8*/ 	.short	0x010a
        /*0baa*/ 	.byte	0xff
	.zero		1


	//   ....[170]....
        /*0bac*/ 	.word	0x00009990
        /*0bb0*/ 	.word	0x00000000
        /*0bb4*/ 	.word	0x00000000
        /*0bb8*/ 	.short	0x010a
        /*0bba*/ 	.byte	0xff
	.zero		1


	//   ....[171]....
        /*0bbc*/ 	.word	0x000099f0
        /*0bc0*/ 	.word	0x00000000
        /*0bc4*/ 	.word	0x00000000
        /*0bc8*/ 	.short	0x010a
        /*0bca*/ 	.byte	0xff
	.zero		1


	//   ....[172]....
        /*0bcc*/ 	.word	0x00009a50
        /*0bd0*/ 	.word	0x00000000
        /*0bd4*/ 	.word	0x00000000
        /*0bd8*/ 	.short	0x010a
        /*0bda*/ 	.byte	0xff
	.zero		1


	//   ....[173]....
        /*0bdc*/ 	.word	0x00009ab0
        /*0be0*/ 	.word	0x00000000
        /*0be4*/ 	.word	0x00000000
        /*0be8*/ 	.short	0x010a
        /*0bea*/ 	.byte	0xff
	.zero		1


	//   ....[174]....
        /*0bec*/ 	.word	0x00009b10
        /*0bf0*/ 	.word	0x00000000
        /*0bf4*/ 	.word	0x00000000
        /*0bf8*/ 	.short	0x010a
        /*0bfa*/ 	.byte	0xff
	.zero		1


	//   ....[175]....
        /*0bfc*/ 	.word	0x00009b60
        /*0c00*/ 	.word	0x0000000c
        /*0c04*/ 	.word	0x00000160
        /*0c08*/ 	.short	0x010a
        /*0c0a*/ 	.byte	0xff
	.zero		1


	//   ....[176]....
        /*0c0c*/ 	.word	0x00009bc0
        /*0c10*/ 	.word	0x00000000
        /*0c14*/ 	.word	0x00000158
        /*0c18*/ 	.short	0x010a
        /*0c1a*/ 	.byte	0xff
	.zero		1


	//   ....[177]....
        /*0c1c*/ 	.word	0x00009c20
        /*0c20*/ 	.word	0x00000000
        /*0c24*/ 	.word	0x00000130
        /*0c28*/ 	.short	0x010a
        /*0c2a*/ 	.byte	0xff
	.zero		1


	//   ....[178]....
        /*0c2c*/ 	.word	0x00009c80
        /*0c30*/ 	.word	0x00000000
        /*0c34*/ 	.word	0x00000138
        /*0c38*/ 	.short	0x010a
        /*0c3a*/ 	.byte	0xff
	.zero		1


	//   ....[179]....
        /*0c3c*/ 	.word	0x00009ce0
        /*0c40*/ 	.word	0x00000000
        /*0c44*/ 	.word	0x00000140
        /*0c48*/ 	.short	0x010a
        /*0c4a*/ 	.byte	0xff
	.zero		1


	//   ....[180]....
        /*0c4c*/ 	.word	0x00009d40
        /*0c50*/ 	.word	0x00000000
        /*0c54*/ 	.word	0x00000148
        /*0c58*/ 	.short	0x010a
        /*0c5a*/ 	.byte	0xff
	.zero		1


	//   ....[181]....
        /*0c5c*/ 	.word	0x00009da0
        /*0c60*/ 	.word	0x00000000
        /*0c64*/ 	.word	0x00000130
        /*0c68*/ 	.short	0x010a
        /*0c6a*/ 	.byte	0xff
	.zero		1


	//   ....[182]....
        /*0c6c*/ 	.word	0x00009e00
        /*0c70*/ 	.word	0x00000000
        /*0c74*/ 	.word	0x00000138
        /*0c78*/ 	.short	0x010a
        /*0c7a*/ 	.byte	0xff
	.zero		1


	//   ....[183]....
        /*0c7c*/ 	.word	0x00009e60
        /*0c80*/ 	.word	0x00000000
        /*0c84*/ 	.word	0x00000140
        /*0c88*/ 	.short	0x010a
        /*0c8a*/ 	.byte	0xff
	.zero		1


	//   ....[184]....
        /*0c8c*/ 	.word	0x00009eb0
        /*0c90*/ 	.word	0x00000003
        /*0c94*/ 	.word	0x00000160
        /*0c98*/ 	.short	0x010a
        /*0c9a*/ 	.byte	0xff
	.zero		1


	//   ....[185]....
        /*0c9c*/ 	.word	0x00009f10
        /*0ca0*/ 	.word	0x00000000
        /*0ca4*/ 	.word	0x00000110
        /*0ca8*/ 	.short	0x010a
        /*0caa*/ 	.byte	0xff
	.zero		1


	//   ....[186]....
        /*0cac*/ 	.word	0x00009f60
        /*0cb0*/ 	.word	0x0000001a
        /*0cb4*/ 	.word	0x00000180
        /*0cb8*/ 	.short	0x010a
        /*0cba*/ 	.byte	0xff
	.zero		1


	//   ....[187]....
        /*0cbc*/ 	.word	0x00009fb0
        /*0cc0*/ 	.word	0x00000004
        /*0cc4*/ 	.word	0x00000110
        /*0cc8*/ 	.short	0x010a
        /*0cca*/ 	.byte	0xff
	.zero		1


	//   ....[188]....
        /*0ccc*/ 	.word	0x0000a000
        /*0cd0*/ 	.word	0x00000002
        /*0cd4*/ 	.word	0x00000110
        /*0cd8*/ 	.short	0x010a
        /*0cda*/ 	.byte	0xff
	.zero		1


	//   ....[189]....
        /*0cdc*/ 	.word	0x0000a050
        /*0ce0*/ 	.word	0x00000003
        /*0ce4*/ 	.word	0x00000110
        /*0ce8*/ 	.short	0x010a
        /*0cea*/ 	.byte	0xff
	.zero		1


	//----- nvinfo : EIATTR_NUM_MBARRIERS
	.align		4
.L_47:
        /*0cec*/ 	.byte	0x03, 0x38
        /*0cee*/ 	.short	0x003c


	//----- nvinfo : EIATTR_EXIT_INSTR_OFFSETS
	.align		4
        /*0cf0*/ 	.byte	0x04, 0x1c
        /*0cf2*/ 	.short	(.L_49 - .L_48)


	//   ....[0]....
.L_48:
        /*0cf4*/ 	.word	0x000034e0


	//   ....[1]....
        /*0cf8*/ 	.word	0x000039f0


	//   ....[2]....
        /*0cfc*/ 	.word	0x00003a50


	//   ....[3]....
        /*0d00*/ 	.word	0x000048f0


	//   ....[4]....
        /*0d04*/ 	.word	0x00005a70


	//   ....[5]....
        /*0d08*/ 	.word	0x00005ab0


	//   ....[6]....
        /*0d0c*/ 	.word	0x00008ee0


	//   ....[7]....
        /*0d10*/ 	.word	0x00008f50


	//   ....[8]....
        /*0d14*/ 	.word	0x00008f80


	//   ....[9]....
        /*0d18*/ 	.word	0x00009000


	//----- nvinfo : EIATTR_MAX_THREADS
	.align		4
.L_49:
        /*0d1c*/ 	.byte	0x04, 0x05
        /*0d1e*/ 	.short	(.L_51 - .L_50)
.L_50:
        /*0d20*/ 	.word	0x00000100
        /*0d24*/ 	.word	0x00000001
        /*0d28*/ 	.word	0x00000001


	//----- nvinfo : EIATTR_CRS_STACK_SIZE
	.align		4
.L_51:
        /*0d2c*/ 	.byte	0x04, 0x1e
        /*0d2e*/ 	.short	(.L_53 - .L_52)
.L_52:
        /*0d30*/ 	.word	0x00000000


	//----- nvinfo : EIATTR_CBANK_PARAM_SIZE
	.align		4
.L_53:
        /*0d34*/ 	.byte	0x03, 0x19
        /*0d36*/ 	.short	0x0800


	//----- nvinfo : EIATTR_PARAM_CBANK
	.align		4
        /*0d38*/ 	.byte	0x04, 0x0a
        /*0d3a*/ 	.short	(.L_55 - .L_54)
	.align		4
.L_54:
        /*0d3c*/ 	.word	index@(.nv.constant0._ZN7cutlass13device_kernelINS_4gemm6kernel13GemmUniversalIN4cute5tupleIJiiiiEEENS1_10collective13CollectiveMmaINS1_35MainloopSm100TmaUmmaWarpSpecializedILi17ELi2ELi4ENS5_IJNS4_1CILi2EEENSA_ILi4EEENSA_ILi1EEEEEEEENS5_IJNSA_ILi64EEENSA_ILi128EEENSA_ILi32EEEEEENS_6half_tENS5_IJlSD_lEEESK_SL_NS4_8TiledMMAINS4_8MMA_AtomIJNS4_20SM100_MMA_F16BF16_SSISK_SK_fLi64ELi128ELNS4_4UMMA5MajorE0ELSQ_0ELNSP_7ScaleInE0ELSR_0EEEEEENS4_6LayoutINS5_IJSD_SD_SD_EEENS5_IJNSA_ILi0EEESW_SW_EEEEENS5_IJNS4_10UnderscoreESZ_SZ_EEEEENS4_23SM90_TMA_LOAD_MULTICASTENS4_14ComposedLayoutINS4_7SwizzleILi2ELi4ELi3EEENS4_18smem_ptr_flag_bitsILi16EEENSU_INS5_IJNSA_ILi8EEESI_EEENS5_IJSI_SD_EEEEEEEvNS4_8identityES12_S1C_vS1D_EENS_8epilogue10collective18CollectiveEpilogueINS1F_23Sm100TmaWarpSpecializedILi4ELi2ELi16ELb1ELb0EEEJSJ_NS5_IJNSU_ISG_SD_EENSU_ISI_SD_EEEEESK_SL_SK_SL_NS1F_6fusion15FusionCallbacksIS1J_NS1N_17LinearCombinationISK_fSK_fLNS_15FloatRoundStyleE2EEESJ_S1M_JEEENS4_5SM1004TMEM4LOAD26SM100_TMEM_LOAD_16dp256b4xENS4_13SM90_TMA_LOADES1C_NS4_17SM75_U32x4_LDSM_NENS4_14SM90_TMA_STOREES1C_NS4_17SM90_U32x4_STSM_NENS4_39AutoVectorizingCopyWithAssumedAlignmentILi128EEEEEEvvEEEEvNT_6ParamsE)
        /*0d40*/ 	.short	0x0380
        /*0d42*/ 	.short	0x0800


	//----- nvinfo : EIATTR_SW_WAR
	.align		4
.L_55:
        /*0d44*/ 	.byte	0x04, 0x36
        /*0d46*/ 	.short	(.L_57 - .L_56)
.L_56:
        /*0d48*/ 	.word	0x00000008
.L_57:


//--------------------- .nv.callgraph             --------------------------
	.section	.nv.callgraph,"",@"SHT_CUDA_CALLGRAPH"
	.align	4
	.sectionentsize	8
	.align		4
        /*0000*/ 	.word	0x00000000
	.align		4
        /*0004*/ 	.word	0xffffffff
	.align		4
        /*0008*/ 	.word	index@(_ZN7cutlass13device_kernelINS_4gemm6kernel13GemmUniversalIN4cute5tupleIJiiiiEEENS1_10collective13CollectiveMmaINS1_35MainloopSm100TmaUmmaWarpSpecializedILi17ELi2ELi4ENS5_IJNS4_1CILi2EEENSA_ILi4EEENSA_ILi1EEEEEEEENS5_IJNSA_ILi64EEENSA_ILi128EEENSA_ILi32EEEEEENS_6half_tENS5_IJlSD_lEEESK_SL_NS4_8TiledMMAINS4_8MMA_AtomIJNS4_20SM100_MMA_F16BF16_SSISK_SK_fLi64ELi128ELNS4_4UMMA5MajorE0ELSQ_0ELNSP_7ScaleInE0ELSR_0EEEEEENS4_6LayoutINS5_IJSD_SD_SD_EEENS5_IJNSA_ILi0EEESW_SW_EEEEENS5_IJNS4_10UnderscoreESZ_SZ_EEEEENS4_23SM90_TMA_LOAD_MULTICASTENS4_14ComposedLayoutINS4_7SwizzleILi2ELi4ELi3EEENS4_18smem_ptr_flag_bitsILi16EEENSU_INS5_IJNSA_ILi8EEESI_EEENS5_IJSI_SD_EEEEEEEvNS4_8identityES12_S1C_vS1D_EENS_8epilogue10collective18CollectiveEpilogueINS1F_23Sm100TmaWarpSpecializedILi4ELi2ELi16ELb1ELb0EEEJSJ_NS5_IJNSU_ISG_SD_EENSU_ISI_SD_EEEEESK_SL_SK_SL_NS1F_6fusion15FusionCallbacksIS1J_NS1N_17LinearCombinationISK_fSK_fLNS_15FloatRoundStyleE2EEESJ_S1M_JEEENS4_5SM1004TMEM4LOAD26SM100_TMEM_LOAD_16dp256b4xENS4_13SM90_TMA_LOADES1C_NS4_17SM75_U32x4_LDSM_NENS4_14SM90_TMA_STOREES1C_NS4_17SM90_U32x4_STSM_NENS4_39AutoVectorizingCopyWithAssumedAlignmentILi128EEEEEEvvEEEEvNT_6ParamsE)
	.align		4
        /*000c*/ 	.word	index@(__assertfail)
	.align		4
        /*0010*/ 	.word	0x00000000
	.align		4
        /*0014*/ 	.word	0xfffffffe
	.align		4
        /*0018*/ 	.word	0x00000000
	.align		4
        /*001c*/ 	.word	0xfffffffd
	.align		4
        /*0020*/ 	.word	0x00000000
	.align		4
        /*0024*/ 	.word	0xfffffffc


//--------------------- .nv.constant4             --------------------------
	.section	.nv.constant4,"a",@progbits
	.align	8
	.align		8
.nv.constant4:
        /*0000*/ 	.dword	__assertfail
	.align		8
        /*0008*/ 	.dword	__unnamed_1
	.align		8
        /*0010*/ 	.dword	__unnamed_2
	.align		8
        /*0018*/ 	.dword	_ZN40_INTERNAL_aeede22c_4_k_cu_b862c622_243204cuda3std3__45__cpo5beginE
	.align		8
        /*0020*/ 	.dword	_ZN40_INTERNAL_aeede22c_4_k_cu_b862c622_243204cuda3std3__45__cpo3endE
	.align		8
        /*0028*/ 	.dword	_ZN40_INTERNAL_aeede22c_4_k_cu_b862c622_243204cuda3std3__45__cpo6cbeginE
	.align		8
        /*0030*/ 	.dword	_ZN40_INTERNAL_aeede22c_4_k_cu_b862c622_243204cuda3std3__45__cpo4cendE
	.align		8
        /*0038*/ 	.dword	_ZN40_INTERNAL_aeede22c_4_k_cu_b862c622_243204cuda3std3__442_GLOBAL__N__aeede22c_4_k_cu_b862c622_243206ignoreE
	.align		8
        /*0040*/ 	.dword	_ZN40_INTERNAL_aeede22c_4_k_cu_b862c622_243204cuda3std3__419piecewise_constructE
	.align		8
        /*0048*/ 	.dword	_ZN40_INTERNAL_aeede22c_4_k_cu_b862c622_243204cuda3std3__48in_placeE
	.align		8
        /*0050*/ 	.dword	_ZN40_INTERNAL_aeede22c_4_k_cu_b862c622_243204cuda3std6ranges3__45__cpo4swapE
	.align		8
        /*0058*/ 	.dword	_ZN40_INTERNAL_aeede22c_4_k_cu_b862c622_243204cuda3std6ranges3__45__cpo9iter_moveE
	.align		8
        /*0060*/ 	.dword	_ZN40_INTERNAL_aeede22c_4_k_cu_b862c622_243204cute7productE
	.align		8
        /*0068*/ 	.dword	_ZN40_INTERNAL_aeede22c_4_k_cu_b862c622_243204cute1_E
	.align		8
        /*0070*/ 	.dword	$str$25
	.align		8
        /*0078*/ 	.dword	$str$26
	.align		8
        /*0080*/ 	.dword	$str$27
	.align		8
        /*0088*/ 	.dword	$str$28


//--------------------- .text._ZN7cutlass13device_kernelINS_4gemm6kernel13GemmUniversalIN4cute5tupleIJiiiiEEENS1_10collective13CollectiveMmaINS1_35MainloopSm100TmaUmmaWarpSpecializedILi17ELi2ELi4ENS5_IJNS4_1CILi2EEENSA_ILi4EEENSA_ILi1EEEEEEEENS5_IJNSA_ILi64EEENSA_ILi128EEENSA_ILi32EEEEEENS_6half_tENS5_IJlSD_lEEESK_SL_NS4_8TiledMMAINS4_8MMA_AtomIJNS4_20SM100_MMA_F16BF16_SSISK_SK_fLi64ELi128ELNS4_4UMMA5MajorE0ELSQ_0ELNSP_7ScaleInE0ELSR_0EEEEEENS4_6LayoutINS5_IJSD_SD_SD_EEENS5_IJNSA_ILi0EEESW_SW_EEEEENS5_IJNS4_10UnderscoreESZ_SZ_EEEEENS4_23SM90_TMA_LOAD_MULTICASTENS4_14ComposedLayoutINS4_7SwizzleILi2ELi4ELi3EEENS4_18smem_ptr_flag_bitsILi16EEENSU_INS5_IJNSA_ILi8EEESI_EEENS5_IJSI_SD_EEEEEEEvNS4_8identityES12_S1C_vS1D_EENS_8epilogue10collective18CollectiveEpilogueINS1F_23Sm100TmaWarpSpecializedILi4ELi2ELi16ELb1ELb0EEEJSJ_NS5_IJNSU_ISG_SD_EENSU_ISI_SD_EEEEESK_SL_SK_SL_NS1F_6fusion15FusionCallbacksIS1J_NS1N_17LinearCombinationISK_fSK_fLNS_15FloatRoundStyleE2EEESJ_S1M_JEEENS4_5SM1004TMEM4LOAD26SM100_TMEM_LOAD_16dp256b4xENS4_13SM90_TMA_LOADES1C_NS4_17SM75_U32x4_LDSM_NENS4_14SM90_TMA_STOREES1C_NS4_17SM90_U32x4_STSM_NENS4_39AutoVectorizingCopyWithAssumedAlignmentILi128EEEEEEvvEEEEvNT_6ParamsE --------------------------
	.section	.text._ZN7cutlass13device_kernelINS_4gemm6kernel13GemmUniversalIN4cute5tupleIJiiiiEEENS1_10collective13CollectiveMmaINS1_35MainloopSm100TmaUmmaWarpSpecializedILi17ELi2ELi4ENS5_IJNS4_1CILi2EEENSA_ILi4EEENSA_ILi1EEEEEEEENS5_IJNSA_ILi64EEENSA_ILi128EEENSA_ILi32EEEEEENS_6half_tENS5_IJlSD_lEEESK_SL_NS4_8TiledMMAINS4_8MMA_AtomIJNS4_20SM100_MMA_F16BF16_SSISK_SK_fLi64ELi128ELNS4_4UMMA5MajorE0ELSQ_0ELNSP_7ScaleInE0ELSR_0EEEEEENS4_6LayoutINS5_IJSD_SD_SD_EEENS5_IJNSA_ILi0EEESW_SW_EEEEENS5_IJNS4_10UnderscoreESZ_SZ_EEEEENS4_23SM90_TMA_LOAD_MULTICASTENS4_14ComposedLayoutINS4_7SwizzleILi2ELi4ELi3EEENS4_18smem_ptr_flag_bitsILi16EEENSU_INS5_IJNSA_ILi8EEESI_EEENS5_IJSI_SD_EEEEEEEvNS4_8identityES12_S1C_vS1D_EENS_8epilogue10collective18CollectiveEpilogueINS1F_23Sm100TmaWarpSpecializedILi4ELi2ELi16ELb1ELb0EEEJSJ_NS5_IJNSU_ISG_SD_EENSU_ISI_SD_EEEEESK_SL_SK_SL_NS1F_6fusion15FusionCallbacksIS1J_NS1N_17LinearCombinationISK_fSK_fLNS_15FloatRoundStyleE2EEESJ_S1M_JEEENS4_5SM1004TMEM4LOAD26SM100_TMEM_LOAD_16dp256b4xENS4_13SM90_TMA_LOADES1C_NS4_17SM75_U32x4_LDSM_NENS4_14SM90_TMA_STOREES1C_NS4_17SM90_U32x4_STSM_NENS4_39AutoVectorizingCopyWithAssumedAlignmentILi128EEEEEEvvEEEEvNT_6ParamsE,"ax",@progbits
	.align	128
.text._ZN7cutlass13device_kernelINS_4gemm6kernel13GemmUniversalIN4cute5tupleIJiiiiEEENS1_10collective13CollectiveMmaINS1_35MainloopSm100TmaUmmaWarpSpecializedILi17ELi2ELi4ENS5_IJNS4_1CILi2EEENSA_ILi4EEENSA_ILi1EEEEEEEENS5_IJNSA_ILi64EEENSA_ILi128EEENSA_ILi32EEEEEENS_6half_tENS5_IJlSD_lEEESK_SL_NS4_8TiledMMAINS4_8MMA_AtomIJNS4_20SM100_MMA_F16BF16_SSISK_SK_fLi64ELi128ELNS4_4UMMA5MajorE0ELSQ_0ELNSP_7ScaleInE0ELSR_0EEEEEENS4_6LayoutINS5_IJSD_SD_SD_EEENS5_IJNSA_ILi0EEESW_SW_EEEEENS5_IJNS4_10UnderscoreESZ_SZ_EEEEENS4_23SM90_TMA_LOAD_MULTICASTENS4_14ComposedLayoutINS4_7SwizzleILi2ELi4ELi3EEENS4_18smem_ptr_flag_bitsILi16EEENSU_INS5_IJNSA_ILi8EEESI_EEENS5_IJSI_SD_EEEEEEEvNS4_8identityES12_S1C_vS1D_EENS_8epilogue10collective18CollectiveEpilogueINS1F_23Sm100TmaWarpSpecializedILi4ELi2ELi16ELb1ELb0EEEJSJ_NS5_IJNSU_ISG_SD_EENSU_ISI_SD_EEEEESK_SL_SK_SL_NS1F_6fusion15FusionCallbacksIS1J_NS1N_17LinearCombinationISK_fSK_fLNS_15FloatRoundStyleE2EEESJ_S1M_JEEENS4_5SM1004TMEM4LOAD26SM100_TMEM_LOAD_16dp256b4xENS4_13SM90_TMA_LOADES1C_NS4_17SM75_U32x4_LDSM_NENS4_14SM90_TMA_STOREES1C_NS4_17SM90_U32x4_STSM_NENS4_39AutoVectorizingCopyWithAssumedAlignmentILi128EEEEEEvvEEEEvNT_6ParamsE:
        .type           _ZN7cutlass13device_kernelINS_4gemm6kernel13GemmUniversalIN4cute5tupleIJiiiiEEENS1_10collective13CollectiveMmaINS1_35MainloopSm100TmaUmmaWarpSpecializedILi17ELi2ELi4ENS5_IJNS4_1CILi2EEENSA_ILi4EEENSA_ILi1EEEEEEEENS5_IJNSA_ILi64EEENSA_ILi128EEENSA_ILi32EEEEEENS_6half_tENS5_IJlSD_lEEESK_SL_NS4_8TiledMMAINS4_8MMA_AtomIJNS4_20SM100_MMA_F16BF16_SSISK_SK_fLi64ELi128ELNS4_4UMMA5MajorE0ELSQ_0ELNSP_7ScaleInE0ELSR_0EEEEEENS4_6LayoutINS5_IJSD_SD_SD_EEENS5_IJNSA_ILi0EEESW_SW_EEEEENS5_IJNS4_10UnderscoreESZ_SZ_EEEEENS4_23SM90_TMA_LOAD_MULTICASTENS4_14ComposedLayoutINS4_7SwizzleILi2ELi4ELi3EEENS4_18smem_ptr_flag_bitsILi16EEENSU_INS5_IJNSA_ILi8EEESI_EEENS5_IJSI_SD_EEEEEEEvNS4_8identityES12_S1C_vS1D_EENS_8epilogue10collective18CollectiveEpilogueINS1F_23Sm100TmaWarpSpecializedILi4ELi2ELi16ELb1ELb0EEEJSJ_NS5_IJNSU_ISG_SD_EENSU_ISI_SD_EEEEESK_SL_SK_SL_NS1F_6fusion15FusionCallbacksIS1J_NS1N_17LinearCombinationISK_fSK_fLNS_15FloatRoundStyleE2EEESJ_S1M_JEEENS4_5SM1004TMEM4LOAD26SM100_TMEM_LOAD_16dp256b4xENS4_13SM90_TMA_LOADES1C_NS4_17SM75_U32x4_LDSM_NENS4_14SM90_TMA_STOREES1C_NS4_17SM90_U32x4_STSM_NENS4_39AutoVectorizingCopyWithAssumedAlignmentILi128EEEEEEvvEEEEvNT_6ParamsE,@function
        .size           _ZN7cutlass13device_kernelINS_4gemm6kernel13GemmUniversalIN4cute5tupleIJiiiiEEENS1_10collective13CollectiveMmaINS1_35MainloopSm100TmaUmmaWarpSpecializedILi17ELi2ELi4ENS5_IJNS4_1CILi2EEENSA_ILi4EEENSA_ILi1EEEEEEEENS5_IJNSA_ILi64EEENSA_ILi128EEENSA_ILi32EEEEEENS_6half_tENS5_IJlSD_lEEESK_SL_NS4_8TiledMMAINS4_8MMA_AtomIJNS4_20SM100_MMA_F16BF16_SSISK_SK_fLi64ELi128ELNS4_4UMMA5MajorE0ELSQ_0ELNSP_7ScaleInE0ELSR_0EEEEEENS4_6LayoutINS5_IJSD_SD_SD_EEENS5_IJNSA_ILi0EEESW_SW_EEEEENS5_IJNS4_10UnderscoreESZ_SZ_EEEEENS4_23SM90_TMA_LOAD_MULTICASTENS4_14ComposedLayoutINS4_7SwizzleILi2ELi4ELi3EEENS4_18smem_ptr_flag_bitsILi16EEENSU_INS5_IJNSA_ILi8EEESI_EEENS5_IJSI_SD_EEEEEEEvNS4_8identityES12_S1C_vS1D_EENS_8epilogue10collective18CollectiveEpilogueINS1F_23Sm100TmaWarpSpecializedILi4ELi2ELi16ELb1ELb0EEEJSJ_NS5_IJNSU_ISG_SD_EENSU_ISI_SD_EEEEESK_SL_SK_SL_NS1F_6fusion15FusionCallbacksIS1J_NS1N_17LinearCombinationISK_fSK_fLNS_15FloatRoundStyleE2EEESJ_S1M_JEEENS4_5SM1004TMEM4LOAD26SM100_TMEM_LOAD_16dp256b4xENS4_13SM90_TMA_LOADES1C_NS4_17SM75_U32x4_LDSM_NENS4_14SM90_TMA_STOREES1C_NS4_17SM90_U32x4_STSM_NENS4_39AutoVectorizingCopyWithAssumedAlignmentILi128EEEEEEvvEEEEvNT_6ParamsE,(.L_x_223 - _ZN7cutlass13device_kernelINS_4gemm6kernel13GemmUniversalIN4cute5tupleIJiiiiEEENS1_10collective13CollectiveMmaINS1_35MainloopSm100TmaUmmaWarpSpecializedILi17ELi2ELi4ENS5_IJNS4_1CILi2EEENSA_ILi4EEENSA_ILi1EEEEEEEENS5_IJNSA_ILi64EEENSA_ILi128EEENSA_ILi32EEEEEENS_6half_tENS5_IJlSD_lEEESK_SL_NS4_8TiledMMAINS4_8MMA_AtomIJNS4_20SM100_MMA_F16BF16_SSISK_SK_fLi64ELi128ELNS4_4UMMA5MajorE0ELSQ_0ELNSP_7ScaleInE0ELSR_0EEEEEENS4_6LayoutINS5_IJSD_SD_SD_EEENS5_IJNSA_ILi0EEESW_SW_EEEEENS5_IJNS4_10UnderscoreESZ_SZ_EEEEENS4_23SM90_TMA_LOAD_MULTICASTENS4_14ComposedLayoutINS4_7SwizzleILi2ELi4ELi3EEENS4_18smem_ptr_flag_bitsILi16EEENSU_INS5_IJNSA_ILi8EEESI_EEENS5_IJSI_SD_EEEEEEEvNS4_8identityES12_S1C_vS1D_EENS_8epilogue10collective18CollectiveEpilogueINS1F_23Sm100TmaWarpSpecializedILi4ELi2ELi16ELb1ELb0EEEJSJ_NS5_IJNSU_ISG_SD_EENSU_ISI_SD_EEEEESK_SL_SK_SL_NS1F_6fusion15FusionCallbacksIS1J_NS1N_17LinearCombinationISK_fSK_fLNS_15FloatRoundStyleE2EEESJ_S1M_JEEENS4_5SM1004TMEM4LOAD26SM100_TMEM_LOAD_16dp256b4xENS4_13SM90_TMA_LOADES1C_NS4_17SM75_U32x4_LDSM_NENS4_14SM90_TMA_STOREES1C_NS4_17SM90_U32x4_STSM_NENS4_39AutoVectorizingCopyWithAssumedAlignmentILi128EEEEEEvvEEEEvNT_6ParamsE)
        .other          _ZN7cutlass13device_kernelINS_4gemm6kernel13GemmUniversalIN4cute5tupleIJiiiiEEENS1_10collective13CollectiveMmaINS1_35MainloopSm100TmaUmmaWarpSpecializedILi17ELi2ELi4ENS5_IJNS4_1CILi2EEENSA_ILi4EEENSA_ILi1EEEEEEEENS5_IJNSA_ILi64EEENSA_ILi128EEENSA_ILi32EEEEEENS_6half_tENS5_IJlSD_lEEESK_SL_NS4_8TiledMMAINS4_8MMA_AtomIJNS4_20SM100_MMA_F16BF16_SSISK_SK_fLi64ELi128ELNS4_4UMMA5MajorE0ELSQ_0ELNSP_7ScaleInE0ELSR_0EEEEEENS4_6LayoutINS5_IJSD_SD_SD_EEENS5_IJNSA_ILi0EEESW_SW_EEEEENS5_IJNS4_10UnderscoreESZ_SZ_EEEEENS4_23SM90_TMA_LOAD_MULTICASTENS4_14ComposedLayoutINS4_7SwizzleILi2ELi4ELi3EEENS4_18smem_ptr_flag_bitsILi16EEENSU_INS5_IJNSA_ILi8EEESI_EEENS5_IJSI_SD_EEEEEEEvNS4_8identityES12_S1C_vS1D_EENS_8epilogue10collective18CollectiveEpilogueINS1F_23Sm100TmaWarpSpecializedILi4ELi2ELi16ELb1ELb0EEEJSJ_NS5_IJNSU_ISG_SD_EENSU_ISI_SD_EEEEESK_SL_SK_SL_NS1F_6fusion15FusionCallbacksIS1J_NS1N_17LinearCombinationISK_fSK_fLNS_15FloatRoundStyleE2EEESJ_S1M_JEEENS4_5SM1004TMEM4LOAD26SM100_TMEM_LOAD_16dp256b4xENS4_13SM90_TMA_LOADES1C_NS4_17SM75_U32x4_LDSM_NENS4_14SM90_TMA_STOREES1C_NS4_17SM90_U32x4_STSM_NENS4_39AutoVectorizingCopyWithAssumedAlignmentILi128EEEEEEvvEEEEvNT_6ParamsE,@"STO_CUDA_ENTRY STV_DEFAULT"
_ZN7cutlass13device_kernelINS_4gemm6kernel13GemmUniversalIN4cute5tupleIJiiiiEEENS1_10collective13CollectiveMmaINS1_35MainloopSm100TmaUmmaWarpSpecializedILi17ELi2ELi4ENS5_IJNS4_1CILi2EEENSA_ILi4EEENSA_ILi1EEEEEEEENS5_IJNSA_ILi64EEENSA_ILi128EEENSA_ILi32EEEEEENS_6half_tENS5_IJlSD_lEEESK_SL_NS4_8TiledMMAINS4_8MMA_AtomIJNS4_20SM100_MMA_F16BF16_SSISK_SK_fLi64ELi128ELNS4_4UMMA5MajorE0ELSQ_0ELNSP_7ScaleInE0ELSR_0EEEEEENS4_6LayoutINS5_IJSD_SD_SD_EEENS5_IJNSA_ILi0EEESW_SW_EEEEENS5_IJNS4_10UnderscoreESZ_SZ_EEEEENS4_23SM90_TMA_LOAD_MULTICASTENS4_14ComposedLayoutINS4_7SwizzleILi2ELi4ELi3EEENS4_18smem_ptr_flag_bitsILi16EEENSU_INS5_IJNSA_ILi8EEESI_EEENS5_IJSI_SD_EEEEEEEvNS4_8identityES12_S1C_vS1D_EENS_8epilogue10collective18CollectiveEpilogueINS1F_23Sm100TmaWarpSpecializedILi4ELi2ELi16ELb1ELb0EEEJSJ_NS5_IJNSU_ISG_SD_EENSU_ISI_SD_EEEEESK_SL_SK_SL_NS1F_6fusion15FusionCallbacksIS1J_NS1N_17LinearCombinationISK_fSK_fLNS_15FloatRoundStyleE2EEESJ_S1M_JEEENS4_5SM1004TMEM4LOAD26SM100_TMEM_LOAD_16dp256b4xENS4_13SM90_TMA_LOADES1C_NS4_17SM75_U32x4_LDSM_NENS4_14SM90_TMA_STOREES1C_NS4_17SM90_U32x4_STSM_NENS4_39AutoVectorizingCopyWithAssumedAlignmentILi128EEEEEEvvEEEEvNT_6ParamsE:
[----:B------:R-:W1:Y:S01]  /*0000*/  LDC R1, c[0x0][0x37c] ;  /* 0x0000df00ff017b82 */ /* 0x000e620000000800 */
[----:B------:R-:W2:Y:S01]  /*0010*/  S2R R60, SR_TID.X ;  /* 0x00000000003c7919 */ /* 0x000ea20000002100 */
[----:B------:R-:W3:Y:S01]  /*0020*/  LDCU.64 UR8, c[0x0][0x890] ;  /* 0x00011200ff0877ac */ /* 0x000ee20008000a00 */
[----:B------:R-:W-:Y:S02]  /*0030*/  PRMT R49, RZ, 0x7610, R49 ;  /* 0x00007610ff317816 */ /* 0x000fe40000000031 */
[----:B------:R-:W-:Y:S02]  /*0040*/  ELECT P3, URZ, PT ;  /* 0x0000000000ff782f */ /* 0x000fe40003860000 */
[----:B---3--:R-:W-:-:S04]  /*0050*/  ISETP.NE.U32.AND P0, PT, RZ, UR8, PT ;  /* 0x00000008ff007c0c */ /* 0x008fc8000bf05070 */
[----:B------:R-:W-:Y:S02]  /*0060*/  ISETP.NE.AND.EX P1, PT, RZ, UR9, PT, P0 ;  /* 0x00000009ff007c0c */ /* 0x000fe4000bf25300 */
[----:B--2---:R-:W-:-:S05]  /*0070*/  SHF.R.U32.HI R50, RZ, 0x5, R60 ;  /* 0x00000005ff327819 */ /* 0x004fca000001163c */
[----:B------:R-:W2:Y:S02]  /*0080*/  SHFL.IDX PT, R0, R50, RZ, 0x1f ;  /* 0x00001fff32007589 */ /* 0x000ea400000e0000 */
[----:B--2---:R-:W-:-:S04]  /*0090*/  R2UR UR17, R0 ;  /* 0x00000000001172ca */ /* 0x004fc800000e0000 */
[----:B-1----:R-:W-:Y:S05]  /*00a0*/  @P1 BRA `(.L_x_0) ;  /* 0x0000000000301947 */ /* 0x002fea0003800000 */
[----:B------:R-:W1:Y:S02]  /*00b0*/  LDCU.64 UR4, c[0x0][0x888] ;  /* 0x00011100ff0477ac */ /* 0x000e640008000a00 */
[----:B-1----:R-:W-:-:S04]  /*00c0*/  UISETP.NE.U32.AND UP0, UPT, UR4, URZ, UPT ;  /* 0x000000ff0400728c */ /* 0x002fc8000bf05070 */
[----:B------:R-:W-:-:S09]  /*00d0*/  UISETP.NE.AND.EX UP0, UPT, UR5, URZ, UPT, UP0 ;  /* 0x000000ff0500728c */ /* 0x000fd2000bf05300 */
[----:B------:R-:W-:Y:S05]  /*00e0*/  BRA.U !UP0, `(.L_x_1) ;  /* 0x0000000108147547 */ /* 0x000fea000b800000 */
[----:B------:R-:W1:Y:S01]  /*00f0*/  LDC.64 R2, c[0x0][0x888] ;  /* 0x00022200ff027b82 */ /* 0x000e620000000a00 */
[----:B------:R-:W1:Y:S02]  /*0100*/  LDCU.64 UR4, c[0x0][0x358] ;  /* 0x00006b00ff0477ac */ /* 0x000e640008000a00 */
[----:B-1----:R1:W5:Y:S01]  /*0110*/  LDG.E R27, desc[UR4][R2.64] ;  /* 0x00000004021b7981 */ /* 0x002362000c1e1900 */
[----:B------:R-:W-:Y:S01]  /*0120*/  HFMA2 R49, -RZ, RZ, 0, 5.9604644775390625e-08 ;  /* 0x00000001ff317431 */ /* 0x000fe200000001ff */
[----:B------:R-:W-:Y:S05]  /*0130*/  BRA `(.L_x_0) ;  /* 0x00000000000c7947 */ /* 0x000fea0003800000 */
.L_x_1:
[----:B------:R-:W1:Y:S01]  /*0140*/  LDCU UR4, c[0x0][0x880] ;  /* 0x00011000ff0477ac */ /* 0x000e620008000800 */
[----:B------:R-:W-:Y:S01]  /*0150*/  HFMA2 R49, -RZ, RZ, 0, 5.9604644775390625e-08 ;  /* 0x00000001ff317431 */ /* 0x000fe200000001ff */
[----:B-1----:R-:W-:-:S07]  /*0160*/  MOV R27, UR4 ;  /* 0x00000004001b7c02 */ /* 0x002fce0008000f00 */
.L_x_0:
[----:B------:R-:W2:Y:S02]  /*0170*/  LDCU.64 UR4, c[0x0][0x8b0] ;  /* 0x00011600ff0477ac */ /* 0x000ea40008000a00 */
[----:B--2---:R-:W-:-:S04]  /*0180*/  UISETP.NE.U32.AND UP0, UPT, UR4, URZ, UPT ;  /* 0x000000ff0400728c */ /* 0x004fc8000bf05070 */
[----:B------:R-:W-:-:S09]  /*0190*/  UISETP.NE.AND.EX UP0, UPT, UR5, URZ, UPT, UP0 ;  /* 0x000000ff0500728c */ /* 0x000fd2000bf05300 */
[----:B------:R-:W-:Y:S05]  /*01a0*/  BRA.U UP0, `(.L_x_2) ;  /* 0x0000000100287547 */ /* 0x000fea000b800000 */
[----:B------:R-:W2:Y:S02]  /*01b0*/  LDCU.64 UR4, c[0x0][0x8a8] ;  /* 0x00011500ff0477ac */ /* 0x000ea40008000a00 */
[----:B--2---:R-:W-:-:S04]  /*01c0*/  UISETP.NE.U32.AND UP0, UPT, UR4, URZ, UPT ;  /* 0x000000ff0400728c */ /* 0x004fc8000bf05070 */
[----:B------:R-:W-:-:S09]  /*01d0*/  UISETP.NE.AND.EX UP0, UPT, UR5, URZ, UPT, UP0 ;  /* 0x000000ff0500728c */ /* 0x000fd2000bf05300 */
[----:B------:R-:W-:Y:S05]  /*01e0*/  BRA.U !UP0, `(.L_x_3) ;  /* 0x0000000108107547 */ /* 0x000fea000b800000 */
[----:B------:R-:W2:Y:S01]  /*01f0*/  LDC.64 R24, c[0x0][0x8a8] ;  /* 0x00022a00ff187b82 */ /* 0x000ea20000000a00 */
[----:B------:R-:W2:Y:S02]  /*0200*/  LDCU.64 UR4, c[0x0][0x358] ;  /* 0x00006b00ff0477ac */ /* 0x000ea40008000a00 */
[----:B--2---:R2:W5:Y:S01]  /*0210*/  LDG.E R24, desc[UR4][R24.64] ;  /* 0x0000000418187981 */ /* 0x004562000c1e1900 */
[----:B------:R-:W-:Y:S05]  /*0220*/  BRA `(.L_x_2) ;  /* 0x0000000000087947 */ /* 0x000fea0003800000 */
.L_x_3:
[----:B------:R-:W2:Y:S02]  /*0230*/  LDCU UR4, c[0x0][0x8a0] ;  /* 0x00011400ff0477ac */ /* 0x000ea40008000800 */
[----:B--2---:R-:W-:Y:S02]  /*0240*/  MOV R24, UR4 ;  /* 0x0000000400187c02 */ /* 0x004fe40008000f00 */
.L_x_2:
[----:B------:R-:W-:Y:S01]  /*0250*/  IMAD.U32 R0, RZ, RZ, UR17 ;  /* 0x00000011ff007e24 */ /* 0x000fe2000f8e00ff */
[----:B------:R-:W-:Y:S04]  /*0260*/  BSSY.RECONVERGENT B0, `(.L_x_4) ;  /* 0x000000c000007945 */ /* 0x000fe80003800200 */
[C---:B------:R-:W-:Y:S02]  /*0270*/  ISETP.NE.OR P2, PT, R0.reuse, 0x1, !P3 ;  /* 0x000000010000780c */ /* 0x040fe40005f45670 */
[----:B------:R-:W-:-:S11]  /*0280*/  ISETP.NE.OR P1, PT, R0, 0x3, !P3 ;  /* 0x000000030000780c */ /* 0x000fd60005f25670 */
[----:B------:R-:W-:Y:S05]  /*0290*/  @P2 BRA `(.L_x_5) ;  /* 0x0000000000202947 */ /* 0x000fea0003800000 */
[----:B------:R-:W3:Y:S02]  /*02a0*/  LDCU.64 UR4, c[0x0][0x348] ;  /* 0x00006900ff0477ac */ /* 0x000ee40008000a00 */
[----:B---3--:R-:W-:Y:S02]  /*02b0*/  UIADD3 UR6, UP1, UPT, UR4, 0x80, URZ ;  /* 0x0000008004067890 */ /* 0x008fe4000ff3e0ff */
[----:B------:R-:W-:Y:S02]  /*02c0*/  UIADD3 UR4, UP0, UPT, UR4, 0x180, URZ ;  /* 0x0000018004047890 */ /* 0x000fe4000ff1e0ff */
[----:B------:R-:W-:Y:S02]  /*02d0*/  UIADD3.X UR7, UPT, UPT, URZ, UR5, URZ, UP1, !UPT ;  /* 0x00000005ff077290 */ /* 0x000fe40008ffe4ff */
[----:B------:R-:W-:-:S07]  /*02e0*/  UIADD3.X UR5, UPT, UPT, URZ, UR5, URZ, UP0, !UPT ;  /* 0x00000005ff057290 */ /* 0x000fce00087fe4ff */
[----:B------:R3:W-:Y:S02]  /*02f0*/  UTMACCTL.PF [UR6] ;  /* 0x00000000060079b9 */ /* 0x0007e40008040000 */
[----:B------:R3:W-:Y:S02]  /*0300*/  UTMACCTL.PF [UR4] ;  /* 0x00000000040079b9 */ /* 0x0007e40008040000 */
[----:B---3--:R-:W-:Y:S01]  /*0310*/  NOP ;  /* 0x0000000000007918 */ /* 0x008fe20000000000 */
.L_x_5:
[----:B------:R-:W-:Y:S05]  /*0320*/  BSYNC.RECONVERGENT B0 ;  /* 0x0000000000007941 */ /* 0x000fea0003800200 */
.L_x_4:
[----:B------:R-:W-:Y:S04]  /*0330*/  BSSY.RECONVERGENT B0, `(.L_x_6) ;  /* 0x000000a000007945 */ /* 0x000fe80003800200 */
        /* <DEDUP_REMOVED lines=9> */
.L_x_7:
[----:B------:R-:W-:Y:S05]  /*03d0*/  BSYNC.RECONVERGENT B0 ;  /* 0x0000000000007941 */ /* 0x000fea0003800200 */
.L_x_6:
[----:B------:R-:W3:Y:S01]  /*03e0*/  LDCU.64 UR4, c[0x0][0x888] ;  /* 0x00011100ff0477ac */ /* 0x000ee20008000a00 */
[----:B------:R-:W-:Y:S01]  /*03f0*/  ISETP.NE.AND.EX P0, PT, RZ, UR9, PT, P0 ;  /* 0x00000009ff007c0c */ /* 0x000fe2000bf05300 */
[----:B------:R-:W-:Y:S01]  /*0400*/  UPLOP3.LUT UP5, UPT, UPT, UPT, UPT, 0x80, 0x8 ;  /* 0x000000000008789c */ /* 0x000fe20003faf070 */
[----:B---3--:R-:W-:-:S04]  /*0410*/  ISETP.NE.U32.AND P1, PT, RZ, UR4, PT ;  /* 0x00000004ff007c0c */ /* 0x008fc8000bf25070 */
[----:B------:R-:W-:-:S13]  /*0420*/  ISETP.NE.AND.EX P1, PT, RZ, UR5, PT, P1 ;  /* 0x00000005ff007c0c */ /* 0x000fda000bf25310 */
[----:B------:R-:W-:Y:S05]  /*0430*/  @P1 BRA P0, `(.L_x_8) ;  /* 0x0000000000281947 */ /* 0x000fea0000000000 */
[----:B------:R-:W-:Y:S01]  /*0440*/  UISETP.NE.U32.AND UP0, UPT, UR8, URZ, UPT ;  /* 0x000000ff0800728c */ /* 0x000fe2000bf05070 */
[----:B-----5:R-:W-:Y:S01]  /*0450*/  FSETP.NEU.AND P0, PT, R27, RZ, PT ;  /* 0x000000ff1b00720b */ /* 0x020fe20003f0d000 */
[----:B------:R-:W-:Y:S02]  /*0460*/  UISETP.NE.U32.AND UP2, UPT, UR4, URZ, UPT ;  /* 0x000000ff0400728c */ /* 0x000fe4000bf45070 */
[----:B------:R-:W-:Y:S02]  /*0470*/  UISETP.NE.AND.EX UP1, UPT, UR9, URZ, UPT, UP0 ;  /* 0x000000ff0900728c */ /* 0x000fe4000bf25300 */
[----:B------:R-:W-:-:S04]  /*0480*/  UISETP.NE.AND.EX UP0, UPT, UR5, URZ, UPT, UP2 ;  /* 0x000000ff0500728c */ /* 0x000fc8000bf05320 */
[----:B------:R-:W-:-:S04]  /*0490*/  USEL UR4, URZ, 0xffffffff, UP0 ;  /* 0xffffffffff047887 */ /* 0x000fc80008000000 */
[----:B------:R-:W-:Y:S01]  /*04a0*/  VOTEU.ANY UP0, P0 ;  /* 0x0000000000ff7886 */ /* 0x000fe20000000100 */
[----:B------:R-:W-:-:S04]  /*04b0*/  @!UP1 USEL UR4, URZ, 0xffffffff, UP0 ;  /* 0xffffffffff049887 */ /* 0x000fc80008000000 */
[----:B------:R-:W-:-:S04]  /*04c0*/  ULOP3.LUT UR4, UR4, 0x1, URZ, 0xc0, !UPT ;  /* 0x0000000104047892 */ /* 0x000fc8000f8ec0ff */
[----:B------:R-:W-:-:S11]  /*04d0*/  UISETP.NE.U32.AND UP5, UPT, UR4, 0x1, UPT ;  /* 0x000000010400788c */ /* 0x000fd6000bfa5070 */
.L_x_8:
[----:B-1----:R-:W1:Y:S01]  /*04e0*/  SHFL.IDX PT, R2, R50, RZ, 0x1f ;  /* 0x00001fff32027589 */ /* 0x002e6200000e0000 */
[----:B------:R-:W-:-:S04]  /*04f0*/  UISETP.NE.AND UP0, UPT, UR17, 0x2, UPT ;  /* 0x000000021100788c */ /* 0x000fc8000bf05270 */
[----:B------:R-:W-:Y:S01]  /*0500*/  USEL UR48, URZ, 0x1, UP0 ;  /* 0x00000001ff307887 */ /* 0x000fe20008000000 */
[----:B-1----:R-:W-:-:S13]  /*0510*/  ISETP.NE.AND P0, PT, R2, RZ, PT ;  /* 0x000000ff0200720c */ /* 0x002fda0003f05270 */
[----:B------:R-:W-:Y:S05]  /*0520*/  @P0 BRA `(.L_x_9) ;  /* 0x0000000000cc0947 */ /* 0x000fea0003800000 */
[----:B------:R-:W-:Y:S01]  /*0530*/  ELECT P0, URZ, PT ;  /* 0x0000000000ff782f */ /* 0x000fe20003800000 */
[----:B------:R-:W-:-:S12]  /*0540*/  BSSY.RECONVERGENT B0, `(.L_x_9) ;  /* 0x0000031000007945 */ /* 0x000fd80003800200 */
[----:B------:R-:W-:Y:S05]  /*0550*/  @!P0 BRA `(.L_x_10) ;  /* 0x0000000000bc8947 */ /* 0x000fea0003800000 */
[----:B------:R-:W1:Y:S01]  /*0560*/  S2UR UR4, SR_CgaCtaId ;  /* 0x00000000000479c3 */ /* 0x000e620000008800 */
[----:B------:R-:W-:Y:S01]  /*0570*/  UMOV UR5, 0x400 ;  /* 0x0000040000057882 */ /* 0x000fe20000000000 */
[----:B------:R-:W-:Y:S01]  /*0580*/  UMOV UR8, 0x1 ;  /* 0x0000000100087882 */ /* 0x000fe20000000000 */
[----:B------:R-:W-:Y:S01]  /*0590*/  UMOV UR6, 0x5 ;  /* 0x0000000500067882 */ /* 0x000fe20000000000 */
[----:B------:R-:W-:-:S04]  /*05a0*/  UIADD3 UR8, UPT, UPT, -UR8, 0x100000, URZ ;  /* 0x0010000008087890 */ /* 0x000fc8000fffe1ff */
[----:B------:R-:W-:Y:S02]  /*05b0*/  USHF.L.U32 UR9, UR8, 0xb, URZ ;  /* 0x0000000b08097899 */ /* 0x000fe400080006ff */
[----:B------:R-:W-:Y:S02]  /*05c0*/  USHF.L.U32 UR8, UR8, 0x1, URZ ;  /* 0x0000000108087899 */ /* 0x000fe400080006ff */
[----:B------:R-:W-:-:S04]  /*05d0*/  UIADD3 UR6, UPT, UPT, -UR6, 0x100000, URZ ;  /* 0x0010000006067890 */ /* 0x000fc8000fffe1ff */
[----:B------:R-:W-:Y:S02]  /*05e0*/  USHF.L.U32 UR7, UR6, 0xb, URZ ;  /* 0x0000000b06077899 */ /* 0x000fe400080006ff */
[----:B------:R-:W-:Y:S02]  /*05f0*/  USHF.L.U32 UR6, UR6, 0x1, URZ ;  /* 0x0000000106067899 */ /* 0x000fe400080006ff */
[----:B-1----:R-:W-:Y:S01]  /*0600*/  ULEA UR4, UR4, UR5, 0x18 ;  /* 0x0000000504047291 */ /* 0x002fe2000f8ec0ff */
[----:B------:R-:W1:Y:S11]  /*0610*/  FENCE.VIEW.ASYNC.S ;  /* 0x00000000000073c6 */ /* 0x000e760000000000 */
[----:B-1----:R1:W3:Y:S01]  /*0620*/  SYNCS.EXCH.64 URZ, [UR4], UR8 ;  /* 0x0000000804ff75b2 */ /* 0x0022e20008000100 */
[----:B------:R1:W4:Y:S01]  /*0630*/  SYNCS.EXCH.64 URZ, [UR4+0x88], UR6 ;  /* 0x0000880604ff75b2 */ /* 0x0003220008000100 */
[----:B------:R1:W1:Y:S01]  /*0640*/  SYNCS.EXCH.64 URZ, [UR4+0x8], UR8 ;  /* 0x0000080804ff75b2 */ /* 0x0002620008000100 */
        /* <DEDUP_REMOVED lines=31> */
[----:B---34-:R-:W-:Y:S01]  /*0840*/  NOP ;  /* 0x0000000000007918 */ /* 0x018fe20000000000 */
.L_x_10:
[----:B-1----:R-:W-:Y:S05]  /*0850*/  BSYNC.RECONVERGENT B0 ;  /* 0x0000000000007941 */ /* 0x002fea0003800200 */
.L_x_9:
[----:B------:R-:W1:Y:S01]  /*0860*/  SHFL.IDX PT, R2, R50, RZ, 0x1f ;  /* 0x00001fff32027589 */ /* 0x000e6200000e0000 */
[----:B------:R-:W-:Y:S01]  /*0870*/  NOP ;  /* 0x0000000000007918 */ /* 0x000fe20000000000 */
[----:B-1----:R-:W-:-:S13]  /*0880*/  ISETP.NE.AND P0, PT, R2, 0x1, PT ;  /* 0x000000010200780c */ /* 0x002fda0003f05270 */
[----:B------:R-:W-:Y:S05]  /*0890*/  @P0 BRA `(.L_x_11) ;  /* 0x0000000000580947 */ /* 0x000fea0003800000 */
        /* <DEDUP_REMOVED lines=9> */
[----:B------:R-:W-:Y:S01]  /*0930*/  USHF.L.U32 UR6, UR6, 0x1, URZ ;  /* 0x0000000106067899 */ /* 0x000fe200080006ff */
[----:B------:R-:W-:Y:S01]  /*0940*/  ELECT P0, URZ, PT ;  /* 0x0000000000ff782f */ /* 0x000fe20003800000 */
[----:B-1----:R-:W-:Y:S01]  /*0950*/  ULEA UR4, UR4, UR5, 0x18 ;  /* 0x0000000504047291 */ /* 0x002fe2000f8ec0ff */
[----:B------:R-:W1:Y:S11]  /*0960*/  FENCE.VIEW.ASYNC.S ;  /* 0x00000000000073c6 */ /* 0x000e760000000000 */
[----:B-1----:R1:W3:Y:S01]  /*0970*/  SYNCS.EXCH.64 URZ, [UR4+0x110], UR8 ;  /* 0x0001100804ff75b2 */ /* 0x0022e20008000100 */
[----:B------:R1:W4:Y:S01]  /*0980*/  SYNCS.EXCH.64 URZ, [UR4+0x130], UR6 ;  /* 0x0001300604ff75b2 */ /* 0x0003220008000100 */
[----:B------:R1:W1:Y:S01]  /*0990*/  SYNCS.EXCH.64 URZ, [UR4+0x118], UR8 ;  /* 0x0001180804ff75b2 */ /* 0x0002620008000100 */
[----:B------:R1:W1:Y:S01]  /*09a0*/  SYNCS.EXCH.64 URZ, [UR4+0x138], UR6 ;  /* 0x0001380604ff75b2 */ /* 0x0002620008000100 */
[----:B------:R1:W1:Y:S01]  /*09b0*/  SYNCS.EXCH.64 URZ, [UR4+0x120], UR8 ;  /* 0x0001200804ff75b2 */ /* 0x0002620008000100 */
[----:B------:R1:W1:Y:S01]  /*09c0*/  SYNCS.EXCH.64 URZ, [UR4+0x140], UR6 ;  /* 0x0001400604ff75b2 */ /* 0x0002620008000100 */
[----:B------:R1:W1:Y:S01]  /*09d0*/  SYNCS.EXCH.64 URZ, [UR4+0x128], UR8 ;  /* 0x0001280804ff75b2 */ /* 0x0002620008000100 */
[----:B------:R1:W1:Y:S01]  /*09e0*/  SYNCS.EXCH.64 URZ, [UR4+0x148], UR6 ;  /* 0x0001480604ff75b2 */ /* 0x0002620008000100 */
[----:B------:R-:W-:Y:S01]  /*09f0*/  NOP ;  /* 0x0000000000007918 */ /* 0x000fe20000000000 */
.L_x_11:
[----:B------:R-:W2:Y:S01]  /*0a00*/  SHFL.IDX PT, R2, R50, RZ, 0x1f ;  /* 0x00001fff32027589 */ /* 0x000ea200000e0000 */
[----:B------:R-:W-:Y:S01]  /*0a10*/  NOP ;  /* 0x0000000000007918 */ /* 0x000fe20000000000 */
[----:B--2---:R-:W-:-:S13]  /*0a20*/  ISETP.NE.AND P0, PT, R2, 0x3, PT ;  /* 0x000000030200780c */ /* 0x004fda0003f05270 */
[----:B------:R-:W-:Y:S05]  /*0a30*/  @P0 BRA `(.L_x_12) ;  /* 0x0000000000300947 */ /* 0x000fea0003800000 */
[----:B-1----:R-:W1:Y:S01]  /*0a40*/  S2UR UR4, SR_CgaCtaId ;  /* 0x00000000000479c3 */ /* 0x002e620000008800 */
[----:B------:R-:W-:Y:S01]  /*0a50*/  UMOV UR6, 0x400 ;  /* 0x0000040000067882 */ /* 0x000fe20000000000 */
[----:B------:R-:W-:Y:S01]  /*0a60*/  UMOV UR5, 0x20 ;  /* 0x0000002000057882 */ /* 0x000fe20000000000 */
[----:B------:R-:W-:Y:S01]  /*0a70*/  ELECT P0, URZ, PT ;  /* 0x0000000000ff782f */ /* 0x000fe20003800000 */
[----:B-1----:R-:W-:Y:S02]  /*0a80*/  ULEA UR6, UR4, UR6, 0x18 ;  /* 0x0000000604067291 */ /* 0x002fe4000f8ec0ff */
[----:B------:R-:W-:-:S04]  /*0a90*/  UIADD3 UR4, UPT, UPT, -UR5, 0x100000, URZ ;  /* 0x0010000005047890 */ /* 0x000fc8000fffe1ff */
[----:B------:R-:W-:Y:S02]  /*0aa0*/  USHF.L.U32 UR5, UR4, 0xb, URZ ;  /* 0x0000000b04057899 */ /* 0x000fe400080006ff */
[----:B------:R-:W-:Y:S01]  /*0ab0*/  USHF.L.U32 UR4, UR4, 0x1, URZ ;  /* 0x0000000104047899 */ /* 0x000fe200080006ff */
[----:B------:R-:W1:Y:S11]  /*0ac0*/  FENCE.VIEW.ASYNC.S ;  /* 0x00000000000073c6 */ /* 0x000e760000000000 */
[----:B-1----:R2:W1:Y:S01]  /*0ad0*/  SYNCS.EXCH.64 URZ, [UR6+0x150], UR4 ;  /* 0x0001500406ff75b2 */ /* 0x0024620008000100 */
[----:B------:R2:W1:Y:S02]  /*0ae0*/  SYNCS.EXCH.64 URZ, [UR6+0x158], UR4 ;  /* 0x0001580406ff75b2 */ /* 0x0004640008000100 */
[----:B--2---:R-:W-:Y:S01]  /*0af0*/  NOP ;  /* 0x0000000000007918 */ /* 0x004fe20000000000 */
.L_x_12:
[----:B------:R-:W2:Y:S01]  /*0b00*/  SHFL.IDX PT, R2, R50, RZ, 0x1f ;  /* 0x00001fff32027589 */ /* 0x000ea200000e0000 */
[----:B------:R-:W-:Y:S01]  /*0b10*/  NOP ;  /* 0x0000000000007918 */ /* 0x000fe20000000000 */
[----:B--2---:R-:W-:-:S13]  /*0b20*/  ISETP.NE.AND P0, PT, R2, 0x4, PT ;  /* 0x000000040200780c */ /* 0x004fda0003f05270 */
[----:B------:R-:W-:Y:S05]  /*0b30*/  @P0 BRA `(.L_x_13) ;  /* 0x00000000004c0947 */ /* 0x000fea0003800000 */
[----:B-1----:R-:W1:Y:S01]  /*0b40*/  S2UR UR6, SR_CgaCtaId ;  /* 0x00000000000679c3 */ /* 0x002e620000008800 */
[----:B------:R-:W-:Y:S01]  /*0b50*/  UMOV UR4, 0x720 ;  /* 0x0000072000047882 */ /* 0x000fe20000000000 */
[----:B------:R-:W-:Y:S01]  /*0b60*/  UMOV UR5, 0x400 ;  /* 0x0000040000057882 */ /* 0x000fe20000000000 */
[----:B------:R-:W-:Y:S01]  /*0b70*/  USEL UR4, UR4, 0x620, UP5 ;  /* 0x0000062004047887 */ /* 0x000fe2000a800000 */
[----:B------:R-:W-:Y:S01]  /*0b80*/  UMOV UR8, 0x1 ;  /* 0x0000000100087882 */ /* 0x000fe20000000000 */
[----:B------:R-:W-:Y:S01]  /*0b90*/  ELECT P0, URZ, PT ;  /* 0x0000000000ff782f */ /* 0x000fe20003800000 */
[----:B------:R-:W-:-:S04]  /*0ba0*/  UIADD3 UR8, UPT, UPT, -UR8, 0x100000, URZ ;  /* 0x0010000008087890 */ /* 0x000fc8000fffe1ff */
[----:B------:R-:W-:Y:S02]  /*0bb0*/  USHF.L.U32 UR9, UR8, 0xb, URZ ;  /* 0x0000000b08097899 */ /* 0x000fe400080006ff */
[----:B------:R-:W-:Y:S02]  /*0bc0*/  USHF.L.U32 UR8, UR8, 0x1, URZ ;  /* 0x0000000108087899 */ /* 0x000fe400080006ff */
[----:B-1----:R-:W-:Y:S02]  /*0bd0*/  ULEA UR6, UR6, UR5, 0x18 ;  /* 0x0000000506067291 */ /* 0x002fe4000f8ec0ff */
[----:B------:R-:W-:-:S04]  /*0be0*/  UIADD3 UR4, UPT, UPT, -UR4, 0x100000, URZ ;  /* 0x0010000004047890 */ /* 0x000fc8000fffe1ff */
[----:B------:R-:W-:Y:S02]  /*0bf0*/  USHF.L.U32 UR5, UR4, 0xb, URZ ;  /* 0x0000000b04057899 */ /* 0x000fe400080006ff */
[----:B------:R-:W-:Y:S01]  /*0c00*/  USHF.L.U32 UR4, UR4, 0x1, URZ ;  /* 0x0000000104047899 */ /* 0x000fe200080006ff */
[----:B------:R-:W1:Y:S03]  /*0c10*/  FENCE.VIEW.ASYNC.S ;  /* 0x00000000000073c6 */ /* 0x000e660000000000 */
[----:B-1----:R2:W1:Y:S08]  /*0c20*/  SYNCS.EXCH.64 URZ, [UR6+0x160], UR8 ;  /* 0x0001600806ff75b2 */ /* 0x0024700008000100 */
[----:B------:R2:W1:Y:S01]  /*0c30*/  SYNCS.EXCH.64 URZ, [UR6+0x170], UR4 ;  /* 0x0001700406ff75b2 */ /* 0x0004620008000100 */
[----:B------:R2:W1:Y:S01]  /*0c40*/  SYNCS.EXCH.64 URZ, [UR6+0x168], UR8 ;  /* 0x0001680806ff75b2 */ /* 0x0004620008000100 */
[----:B------:R2:W1:Y:S02]  /*0c50*/  SYNCS.EXCH.64 URZ, [UR6+0x178], UR4 ;  /* 0x0001780406ff75b2 */ /* 0x0004640008000100 */
[----:B--2---:R-:W-:Y:S01]  /*0c60*/  NOP ;  /* 0x0000000000007918 */ /* 0x004fe20000000000 */
.L_x_13:
[----:B------:R-:W2:Y:S01]  /*0c70*/  SHFL.IDX PT, R2, R50, RZ, 0x1f ;  /* 0x00001fff32027589 */ /* 0x000ea200000e0000 */
[----:B------:R-:W-:Y:S01]  /*0c80*/  NOP ;  /* 0x0000000000007918 */ /* 0x000fe20000000000 */
[----:B--2---:R-:W-:-:S13]  /*0c90*/  ISETP.NE.AND P0, PT, R2, 0x5, PT ;  /* 0x000000050200780c */ /* 0x004fda0003f05270 */
[----:B------:R-:W-:Y:S05]  /*0ca0*/  @P0 BRA `(.L_x_14) ;  /* 0x0000000000580947 */ /* 0x000fea0003800000 */
[----:B-1----:R-:W1:Y:S01]  /*0cb0*/  S2UR UR4, SR_CgaCtaId ;  /* 0x00000000000479c3 */ /* 0x002e620000008800 */
        /* <DEDUP_REMOVED lines=12> */
[----:B-1----:R2:W1:Y:S01]  /*0d80*/  SYNCS.EXCH.64 URZ, [UR4+0x180], UR8 ;  /* 0x0001800804ff75b2 */ /* 0x0024620008000100 */
[----:B------:R2:W1:Y:S01]  /*0d90*/  SYNCS.EXCH.64 URZ, [UR4+0x1a0], UR6 ;  /* 0x0001a00604ff75b2 */ /* 0x0004620008000100 */
[----:B------:R2:W1:Y:S01]  /*0da0*/  SYNCS.EXCH.64 URZ, [UR4+0x188], UR8 ;  /* 0x0001880804ff75b2 */ /* 0x0004620008000100 */
[----:B------:R2:W1:Y:S01]  /*0db0*/  SYNCS.EXCH.64 URZ, [UR4+0x1a8], UR6 ;  /* 0x0001a80604ff75b2 */ /* 0x0004620008000100 */
[----:B------:R2:W1:Y:S01]  /*0dc0*/  SYNCS.EXCH.64 URZ, [UR4+0x190], UR8 ;  /* 0x0001900804ff75b2 */ /* 0x0004620008000100 */
[----:B------:R2:W1:Y:S01]  /*0dd0*/  SYNCS.EXCH.64 URZ, [UR4+0x1b0], UR6 ;  /* 0x0001b00604ff75b2 */ /* 0x0004620008000100 */
[----:B------:R2:W1:Y:S01]  /*0de0*/  SYNCS.EXCH.64 URZ, [UR4+0x198], UR8 ;  /* 0x0001980804ff75b2 */ /* 0x0004620008000100 */
[----:B------:R2:W1:Y:S02]  /*0df0*/  SYNCS.EXCH.64 URZ, [UR4+0x1b8], UR6 ;  /* 0x0001b80604ff75b2 */ /* 0x0004640008000100 */
[----:B--2---:R-:W-:Y:S01]  /*0e00*/  NOP ;  /* 0x0000000000007918 */ /* 0x004fe20000000000 */
.L_x_14:
[----:B------:R-:W2:Y:S01]  /*0e10*/  SHFL.IDX PT, R2, R50, RZ, 0x1f ;  /* 0x00001fff32027589 */ /* 0x000ea200000e0000 */
[----:B------:R-:W-:Y:S01]  /*0e20*/  NOP ;  /* 0x0000000000007918 */ /* 0x000fe20000000000 */
[----:B--2---:R-:W-:-:S13]  /*0e30*/  ISETP.NE.AND P0, PT, R2, 0x3, PT ;  /* 0x000000030200780c */ /* 0x004fda0003f05270 */
[----:B------:R-:W-:Y:S05]  /*0e40*/  @P0 BRA `(.L_x_15) ;  /* 0x0000000000380947 */ /* 0x000fea0003800000 */
[----:B------:R-:W2:Y:S01]  /*0e50*/  S2UR UR5, SR_CgaCtaId ;  /* 0x00000000000579c3 */ /* 0x000ea20000008800 */
[----:B-1----:R-:W-:Y:S01]  /*0e60*/  UMOV UR4, 0x400 ;  /* 0x0000040000047882 */ /* 0x002fe20000000000 */
[----:B------:R-:W-:Y:S01]  /*0e70*/  UMOV UR6, 0x20 ;  /* 0x0000002000067882 */ /* 0x000fe20000000000 */
[----:B------:R-:W-:Y:S01]  /*0e80*/  ELECT P0, URZ, PT ;  /* 0x0000000000ff782f */ /* 0x000fe20003800000 */
[----:B------:R-:W-:-:S04]  /*0e90*/  UIADD3 UR6, UPT, UPT, -UR6, 0x100000, URZ ;  /* 0x0010000006067890 */ /* 0x000fc8000fffe1ff */
[----:B------:R-:W-:Y:S02]  /*0ea0*/  USHF.L.U32 UR7, UR6, 0xb, URZ ;  /* 0x0000000b06077899 */ /* 0x000fe400080006ff */
[----:B------:R-:W-:Y:S02]  /*0eb0*/  USHF.L.U32 UR6, UR6, 0x1, URZ ;  /* 0x0000000106067899 */ /* 0x000fe400080006ff */
[----:B--2---:R-:W-:Y:S01]  /*0ec0*/  ULEA UR4, UR5, UR4, 0x18 ;  /* 0x0000000405047291 */ /* 0x004fe2000f8ec0ff */
[----:B------:R-:W1:Y:S11]  /*0ed0*/  FENCE.VIEW.ASYNC.S ;  /* 0x00000000000073c6 */ /* 0x000e760000000000 */
[----:B-1----:R2:W1:Y:S01]  /*0ee0*/  SYNCS.EXCH.64 URZ, [UR4+0x1c0], UR6 ;  /* 0x0001c00604ff75b2 */ /* 0x0024620008000100 */
[----:B------:R2:W1:Y:S01]  /*0ef0*/  SYNCS.EXCH.64 URZ, [UR4+0x1d0], UR6 ;  /* 0x0001d00604ff75b2 */ /* 0x0004620008000100 */
[----:B------:R2:W1:Y:S01]  /*0f00*/  SYNCS.EXCH.64 URZ, [UR4+0x1c8], UR6 ;  /* 0x0001c80604ff75b2 */ /* 0x0004620008000100 */
[----:B------:R2:W1:Y:S02]  /*0f10*/  SYNCS.EXCH.64 URZ, [UR4+0x1d8], UR6 ;  /* 0x0001d80604ff75b2 */ /* 0x0004640008000100 */
[----:B--2---:R-:W-:Y:S01]  /*0f20*/  NOP ;  /* 0x0000000000007918 */ /* 0x004fe20000000000 */
.L_x_15:
[----:B------:R-:W2:Y:S01]  /*0f30*/  LDCU UR33, c[0x0][0x36c] ;  /* 0x00006d80ff2177ac */ /* 0x000ea20008000800 */
[----:B------:R-:W-:Y:S01]  /*0f40*/  ISETP.NE.OR P3, PT, R0, 0x2, !P3 ;  /* 0x000000020000780c */ /* 0x000fe20005f65670 */
[----:B------:R-:W-:Y:S01]  /*0f50*/  NOP ;  /* 0x0000000000007918 */ /* 0x000fe20000000000 */
[----:B------:R-:W-:Y:S01]  /*0f60*/  LOP3.LUT R0, R60, 0x1f, RZ, 0xc0, !PT ;  /* 0x0000001f3c007812 */ /* 0x000fe200078ec0ff */
[----:B------:R-:W-:Y:S02]  /*0f70*/  UISETP.NE.AND UP6, UPT, UR17, URZ, UPT ;  /* 0x000000ff1100728c */ /* 0x000fe4000bfc5270 */
[----:B--2---:R-:W-:-:S09]  /*0f80*/  UISETP.EQ.U32.AND UP0, UPT, UR33, 0x1, UPT ;  /* 0x000000012100788c */ /* 0x004fd2000bf02070 */
[----:B------:R-:W-:Y:S05]  /*0f90*/  BRA.U !UP0, `(.L_x_16) ;  /* 0x0000000108087547 */ /* 0x000fea000b800000 */
[----:B-1-34-:R-:W-:Y:S01]  /*0fa0*/  UCGABAR_ARV ;  /* 0x00000000000079c7 */ /* 0x01afe20008000000 */
[----:B------:R-:W-:Y:S05]  /*0fb0*/  BRA `(.L_x_17) ;  /* 0x0000000000047947 */ /* 0x000fea0003800000 */
.L_x_16:
[----:B-1-34-:R-:W-:Y:S01]  /*0fc0*/  NOP ;  /* 0x0000000000007918 */ /* 0x01afe20000000000 */
.L_x_17:
[----:B------:R-:W1:Y:S01]  /*0fd0*/  S2UR UR16, SR_CTAID.X ;  /* 0x00000000001079c3 */ /* 0x000e620000002500 */
[----:B------:R-:W-:-:S05]  /*0fe0*/  CS2R.32 R52, SR_CgaSize ;  /* 0x0000000000347805 */ /* 0x000fca0000008a00 */
[----:B------:R-:W-:-:S05]  /*0ff0*/  IMAD R52, R52, -0xa0, RZ ;  /* 0xffffff6034347824 */ /* 0x000fca00078e02ff */
[----:B------:R-:W-:-:S14]  /*1000*/  R2UR UR5, R52 ;  /* 0x00000000340572ca */ /* 0x000fdc00000e0000 */
[----:B------:R-:W2:Y:S01]  /*1010*/  LDCU UR5, c[0x0][UR5+0x2b0] ;  /* 0x00005600050577ac */ /* 0x000ea20008000800 */
[----:B------:R-:W-:-:S05]  /*1020*/  CS2R.32 R52, SR_CgaSize ;  /* 0x0000000000347805 */ /* 0x000fca0000008a00 */
[----:B------:R-:W-:-:S05]  /*1030*/  IMAD R52, R52, -0xa0, RZ ;  /* 0xffffff6034347824 */ /* 0x000fca00078e02ff */
[----:B------:R-:W-:-:S14]  /*1040*/  R2UR UR4, R52 ;  /* 0x00000000340472ca */ /* 0x000fdc00000e0000 */
[----:B------:R-:W3:Y:S01]  /*1050*/  LDCU UR4, c[0x0][UR4+0x2b4] ;  /* 0x00005680040477ac */ /* 0x000ee20008000800 */
[----:B------:R-:W4:Y:S01]  /*1060*/  S2UR UR20, SR_CTAID.Y ;  /* 0x00000000001479c3 */ /* 0x000f220000002600 */
[----:B------:R-:W-:-:S05]  /*1070*/  CS2R.32 R52, SR_CgaSize ;  /* 0x0000000000347805 */ /* 0x000fca0000008a00 */
[----:B------:R-:W-:-:S05]  /*1080*/  IMAD R52, R52, -0xa0, RZ ;  /* 0xffffff6034347824 */ /* 0x000fca00078e02ff */
[----:B------:R-:W-:-:S14]  /*1090*/  R2UR UR7, R52 ;  /* 0x00000000340772ca */ /* 0x000fdc00000e0000 */
[----:B------:R-:W3:Y:S01]  /*10a0*/  LDCU UR7, c[0x0][UR7+0x2a0] ;  /* 0x00005400070777ac */ /* 0x000ee20008000800 */
[----:B------:R-:W-:-:S05]  /*10b0*/  CS2R.32 R52, SR_CgaSize ;  /* 0x0000000000347805 */ /* 0x000fca0000008a00 */
[----:B------:R-:W-:-:S05]  /*10c0*/  IMAD R52, R52, -0xa0, RZ ;  /* 0xffffff6034347824 */ /* 0x000fca00078e02ff */
[----:B------:R-:W-:-:S14]  /*10d0*/  R2UR UR8, R52 ;  /* 0x00000000340872ca */ /* 0x000fdc00000e0000 */
[----:B------:R-:W3:Y:S01]  /*10e0*/  LDCU UR8, c[0x0][UR8+0x2a4] ;  /* 0x00005480080877ac */ /* 0x000ee20008000800 */
[----:B------:R-:W3:Y:S01]  /*10f0*/  S2UR UR6, SR_CgaCtaId ;  /* 0x00000000000679c3 */ /* 0x000ee20000008800 */
[----:B------:R-:W3:Y:S01]  /*1100*/  LDCU UR21, c[0x0][0xb24] ;  /* 0x00016480ff1577ac */ /* 0x000ee20008000800 */
[----:B------:R-:W3:Y:S01]  /*1110*/  LDCU UR42, c[0x0][0xb24] ;  /* 0x00016480ff2a77ac */ /* 0x000ee20008000800 */
[----:B-1----:R-:W-:Y:S01]  /*1120*/  I2FP.F32.U32 R3, UR16 ;  /* 0x0000001000037c45 */ /* 0x002fe20008201000 */
[----:B------:R-:W1:Y:S04]  /*1130*/  LDCU UR29, c[0x0][0xb30] ;  /* 0x00016600ff1d77ac */ /* 0x000e680008000800 */
[----:B--2---:R-:W-:Y:S01]  /*1140*/  FMUL R3, R3, UR5 ;  /* 0x0000000503037c20 */ /* 0x004fe20008400000 */
[----:B------:R-:W-:Y:S01]  /*1150*/  UMOV UR14, 0x55 ;  /* 0x00000055000e7882 */ /* 0x000fe20000000000 */
[----:B------:R-:W-:Y:S01]  /*1160*/  UMOV UR15, 0x3 ;  /* 0x00000003000f7882 */ /* 0x000fe20000000000 */
[----:B----4-:R-:W-:-:S03]  /*1170*/  I2FP.F32.U32 R2, UR20 ;  /* 0x0000001400027c45 */ /* 0x010fc60008201000 */
[----:B------:R-:W2:Y:S02]  /*1180*/  F2I.U32.TRUNC.NTZ R3, R3 ;  /* 0x0000000300037305 */ /* 0x000ea4000020f000 */
[----:B---3--:R-:W-:Y:S01]  /*1190*/  FMUL R2, R2, UR4 ;  /* 0x0000000402027c20 */ /* 0x008fe20008400000 */
[----:B------:R-:W-:Y:S02]  /*11a0*/  ULOP3.LUT UR50, UR6, 0x1, URZ, 0xc0, !UPT ;  /* 0x0000000106327892 */ /* 0x000fe4000f8ec0ff */
[----:B------:R-:W-:-:S03]  /*11b0*/  USHF.R.U32.HI UR32, URZ, 0x1, UR6 ;  /* 0x00000001ff207899 */ /* 0x000fc60008011606 */
[----:B------:R-:W3:Y:S01]  /*11c0*/  F2I.U32.TRUNC.NTZ R2, R2 ;  /* 0x0000000200027305 */ /* 0x000ee2000020f000 */
[----:B------:R-:W-:Y:S02]  /*11d0*/  USHF.L.U32 UR31, UR6, 0x8, URZ ;  /* 0x00000008061f7899 */ /* 0x000fe400080006ff */
[----:B------:R-:W-:Y:S02]  /*11e0*/  USHF.L.U32 UR30, UR6, 0xb, URZ ;  /* 0x0000000b061e7899 */ /* 0x000fe400080006ff */
[----:B------:R-:W-:Y:S01]  /*11f0*/  ULOP3.LUT UR5, UR6, 0x6, URZ, 0xc0, !UPT ;  /* 0x0000000606057892 */ /* 0x000fe2000f8ec0ff */
[----:B--2---:R-:W-:Y:S01]  /*1200*/  R2UR UR4, R3 ;  /* 0x00000000030472ca */ /* 0x004fe200000e0000 */
[----:B------:R-:W-:Y:S02]  /*1210*/  UISETP.GT.U32.AND UP1, UPT, UR50, 0xffff, UPT ;  /* 0x0000ffff3200788c */ /* 0x000fe4000bf24070 */
[----:B------:R-:W-:Y:S02]  /*1220*/  UISETP.GT.U32.AND UP0, UPT, UR5, 0xffff, UPT ;  /* 0x0000ffff0500788c */ /* 0x000fe4000bf04070 */
[----:B------:R-:W-:-:S02]  /*1230*/  USEL UR27, UR50, 0xffff, !UP1 ;  /* 0x0000ffff321b7887 */ /* 0x000fc4000c800000 */
[----:B------:R-:W-:Y:S01]  /*1240*/  USEL UR26, UR5, 0xffff, !UP0 ;  /* 0x0000ffff051a7887 */ /* 0x000fe2000c000000 */
[----:B---3--:R-:W-:Y:S02]  /*1250*/  R2UR UR6, R2 ;  /* 0x00000000020672ca */ /* 0x008fe400000e0000 */
[----:B------:R-:W-:-:S03]  /*1260*/  PRMT R2, RZ, 0x7610, R2 ;  /* 0x00007610ff027816 */ /* 0x000fc60000000002 */
[----:B------:R-:W-:-:S04]  /*1270*/  UIADD3 UR5, UPT, UPT, -UR4, URZ, URZ ;  /* 0x000000ff04057290 */ /* 0x000fc8000fffe1ff */
[----:B------:R-:W-:-:S04]  /*1280*/  UIMAD UR5, UR7, UR5, UR16 ;  /* 0x00000005070572a4 */ /* 0x000fc8000f8e0210 */
[----:B------:R-:W-:Y:S02]  /*1290*/  UIADD3 UR4, UPT, UPT, -UR6, URZ, URZ ;  /* 0x000000ff06047290 */ /* 0x000fe4000fffe1ff */
[----:B------:R-:W-:Y:S02]  /*12a0*/  IMAD.U32 R52, RZ, RZ, UR5 ;  /* 0x00000005ff347e24 */ /* 0x000fe4000f8e00ff */
[----:B------:R-:W-:-:S06]  /*12b0*/  UIMAD UR4, UR8, UR4, UR20 ;  /* 0x00000004080472a4 */ /* 0x000fcc000f8e0214 */
[----:B------:R-:W-:Y:S01]  /*12c0*/  IMAD.U32 R51, RZ, RZ, UR4 ;  /* 0x00000004ff337e24 */ /* 0x000fe2000f8e00ff */
[----:B-1----:R-:W-:Y:S06]  /*12d0*/  BRA.U UP6, `(.L_x_18) ;  /* 0x0000000106747547 */ /* 0x002fec000b800000 */
[----:B------:R-:W-:Y:S02]  /*12e0*/  R2UR UR4, R51 ;  /* 0x00000000330472ca */ /* 0x000fe400000e0000 */
[----:B------:R-:W-:-:S11]  /*12f0*/  R2UR UR7, R52 ;  /* 0x00000000340772ca */ /* 0x000fd600000e0000 */
[----:B------:R-:W-:Y:S02]  /*1300*/  UISETP.NE.AND UP2, UPT, UR4, 0x2, UPT ;  /* 0x000000020400788c */ /* 0x000fe4000bf45270 */
[----:B------:R-:W-:Y:S02]  /*1310*/  UISETP.NE.AND UP4, UPT, UR4, URZ, UPT ;  /* 0x000000ff0400728c */ /* 0x000fe4000bf85270 */
[----:B------:R-:W-:Y:S02]  /*1320*/  UISETP.NE.AND UP0, UPT, UR4, 0x1, UPT ;  /* 0x000000010400788c */ /* 0x000fe4000bf05270 */
[----:B------:R-:W-:Y:S02]  /*1330*/  UISETP.NE.AND UP1, UPT, UR4, 0x3, UPT ;  /* 0x000000030400788c */ /* 0x000fe4000bf25270 */
[----:B------:R-:W-:Y:S02]  /*1340*/  USEL UR4, URZ, 0x10, UP2 ;  /* 0x00000010ff047887 */ /* 0x000fe40009000000 */
[----:B------:R-:W-:-:S02]  /*1350*/  USEL UR12, URZ, 0x20, UP2 ;  /* 0x00000020ff0c7887 */ /* 0x000fc40009000000 */
[----:B------:R-:W-:Y:S02]  /*1360*/  UISETP.NE.AND UP3, UPT, UR7, URZ, UPT ;  /* 0x000000ff0700728c */ /* 0x000fe4000bf65270 */
[----:B------:R-:W-:Y:S02]  /*1370*/  USEL UR5, URZ, 0x4, UP0 ;  /* 0x00000004ff057887 */ /* 0x000fe40008000000 */
[----:B------:R-:W-:Y:S02]  /*1380*/  UISETP.NE.AND UP2, UPT, UR7, URZ, UP4 ;  /* 0x000000ff0700728c */ /* 0x000fe4000a745270 */
[----:B------:R-:W-:Y:S02]  /*1390*/  USEL UR11, URZ, 0x8, UP0 ;  /* 0x00000008ff0b7887 */ /* 0x000fe40008000000 */
[----:B------:R-:W-:Y:S02]  /*13a0*/  UISETP.NE.AND UP0, UPT, UR7, 0x1, UPT ;  /* 0x000000010700788c */ /* 0x000fe4000bf05270 */
[----:B------:R-:W-:-:S02]  /*13b0*/  USEL UR6, URZ, 0x2, UP4 ;  /* 0x00000002ff067887 */ /* 0x000fc4000a000000 */
[----:B------:R-:W-:Y:S02]  /*13c0*/  USEL UR7, URZ, 0x40, UP1 ;  /* 0x00000040ff077887 */ /* 0x000fe40008800000 */
[----:B------:R-:W-:Y:S02]  /*13d0*/  USEL UR10, URZ, 0x1, UP2 ;  /* 0x00000001ff0a7887 */ /* 0x000fe40009000000 */
[----:B------:R-:W-:Y:S02]  /*13e0*/  USEL UR8, UR5, 0x4, UP3 ;  /* 0x0000000405087887 */ /* 0x000fe40009800000 */
[----:B------:R-:W-:Y:S02]  /*13f0*/  USEL UR4, UR4, 0x10, UP3 ;  /* 0x0000001004047887 */ /* 0x000fe40009800000 */
[----:B------:R-:W-:Y:S02]  /*1400*/  USEL UR9, UR7, 0x40, UP3 ;  /* 0x0000004007097887 */ /* 0x000fe40009800000 */
[----:B------:R-:W-:-:S02]  /*1410*/  USEL UR5, UR6, 0x2, UP0 ;  /* 0x0000000206057887 */ /* 0x000fc40008000000 */
[----:B------:R-:W-:Y:S02]  /*1420*/  UIADD3 UR4, UPT, UPT, UR4, UR8, UR10 ;  /* 0x0000000804047290 */ /* 0x000fe4000fffe00a */
[----:B------:R-:W-:Y:S02]  /*1430*/  USEL UR13, URZ, 0x80, UP1 ;  /* 0x00000080ff0d7887 */ /* 0x000fe40008800000 */
[----:B------:R-:W-:Y:S02]  /*1440*/  USEL UR7, UR11, 0x8, UP0 ;  /* 0x000000080b077887 */ /* 0x000fe40008000000 */
[----:B------:R-:W-:Y:S02]  /*1450*/  USEL UR6, UR12, 0x20, UP0 ;  /* 0x000000200c067887 */ /* 0x000fe40008000000 */
[----:B------:R-:W-:Y:S02]  /*1460*/  UIADD3 UR4, UPT, UPT, UR5, UR9, UR4 ;  /* 0x0000000905047290 */ /* 0x000fe4000fffe004 */
[----:B------:R-:W-:-:S02]  /*1470*/  USEL UR5, UR13, 0x80, UP0 ;  /* 0x000000800d057887 */ /* 0x000fc40008000000 */
[----:B------:R-:W-:-:S04]  /*1480*/  UIADD3 UR4, UPT, UPT, UR6, UR7, UR4 ;  /* 0x0000000706047290 */ /* 0x000fc8000fffe004 */
[----:B------:R-:W-:-:S06]  /*1490*/  UIADD3 UR4, UPT, UPT, UR4, UR5, URZ ;  /* 0x0000000504047290 */ /* 0x000fcc000fffe0ff */
[----:B------:R-:W-:-:S07]  /*14a0*/  IMAD.U32 R2, RZ, RZ, UR4 ;  /* 0x00000004ff027e24 */ /* 0x000fce000f8e00ff */
.L_x_18:
[----:B------:R-:W1:Y:S01]  /*14b0*/  S2UR UR36, SR_CTAID.Z ;  /* 0x00000000002479c3 */ /* 0x000e620000002700 */
[----:B------:R-:W-:Y:S02]  /*14c0*/  UISETP.GE.AND UP0, UPT, UR21, 0x1, UPT ;  /* 0x000000011500788c */ /* 0x000fe4000bf06270 */
[----:B------:R-:W-:Y:S02]  /*14d0*/  ULOP3.LUT UR27, UR27, 0xffff, URZ, 0xc0, !UPT ;  /* 0x0000ffff1b1b7892 */ /* 0x000fe4000f8ec0ff */
[----:B------:R-:W-:Y:S02]  /*14e0*/  ULOP3.LUT UR26, UR26, 0xffff, URZ, 0xc0, !UPT ;  /* 0x0000ffff1a1a7892 */ /* 0x000fe4000f8ec0ff */
[----:B------:R-:W-:Y:S02]  /*14f0*/  UISETP.NE.AND UP3, UPT, UR17, 0x2, UPT ;  /* 0x000000021100788c */ /* 0x000fe4000bf65270 */
[----:B------:R-:W-:Y:S02]  /*1500*/  ULOP3.LUT UR31, UR31, 0x600, URZ, 0xc0, !UPT ;  /* 0x000006001f1f7892 */ /* 0x000fe4000f8ec0ff */
[----:B------:R-:W-:-:S02]  /*1510*/  ULOP3.LUT UR30, UR30, 0x800, URZ, 0xc0, !UPT ;  /* 0x000008001e1e7892 */ /* 0x000fc4000f8ec0ff */
[----:B------:R-:W-:Y:S02]  /*1520*/  USHF.L.U32 UR27, UR14, UR27, URZ ;  /* 0x0000001b0e1b7299 */ /* 0x000fe400080006ff */
[----:B------:R-:W-:Y:S01]  /*1530*/  USHF.L.U32 UR26, UR15, UR26, URZ ;  /* 0x0000001a0f1a7299 */ /* 0x000fe200080006ff */
[----:B------:R-:W-:Y:S11]  /*1540*/  BRA.U !UP0, `(.L_x_19) ;  /* 0x0000000108d47547 */ /* 0x000ff6000b800000 */
[----:B------:R-:W2:Y:S01]  /*1550*/  LDCU.128 UR12, c[0x0][0xb10] ;  /* 0x00016200ff0c77ac */ /* 0x000ea20008000c00 */
[----:B------:R-:W3:Y:S01]  /*1560*/  LDCU UR6, c[0x0][0x370] ;  /* 0x00006e00ff0677ac */ /* 0x000ee20008000800 */
[----:B------:R-:W4:Y:S01]  /*1570*/  LDCU UR5, c[0x0][0x374] ;  /* 0x00006e80ff0577ac */ /* 0x000f220008000800 */
[----:B------:R-:W1:Y:S01]  /*1580*/  LDCU UR28, c[0x0][0xb0c] ;  /* 0x00016180ff1c77ac */ /* 0x000e620008000800 */
[----:B------:R-:W1:Y:S01]  /*1590*/  LDCU UR7, c[0x0][0xb20] ;  /* 0x00016400ff0777ac */ /* 0x000e620008000800 */
[----:B------:R-:W1:Y:S01]  /*15a0*/  LDCU.64 UR8, c[0x0][0xb28] ;  /* 0x00016500ff0877ac */ /* 0x000e620008000a00 */
[----:B--2---:R-:W-:Y:S02]  /*15b0*/  UISETP.NE.AND UP0, UPT, UR14, 0x1, UPT ;  /* 0x000000010e00788c */ /* 0x004fe4000bf05270 */
[----:B----4-:R-:W-:Y:S02]  /*15c0*/  UIMAD.WIDE.U32 UR10, UR5, UR15, URZ ;  /* 0x0000000f050a72a5 */ /* 0x010fe4000f8e00ff */
[----:B---3--:R-:W-:-:S02]  /*15d0*/  UIMAD.WIDE.U32 UR22, UR6, UR12, URZ ;  /* 0x0000000c061672a5 */ /* 0x008fc4000f8e00ff */
[----:B-1----:R-:W-:Y:S02]  /*15e0*/  UISETP.NE.AND UP1, UPT, UR28, 0x1, UPT ;  /* 0x000000011c00788c */ /* 0x002fe4000bf25270 */
[----:B------:R-:W-:Y:S01]  /*15f0*/  UISETP.NE.AND UP2, UPT, UR21, 0x1, UPT ;  /* 0x000000011500788c */ /* 0x000fe2000bf45270 */
[----:B------:R-:W-:Y:S02]  /*1600*/  UMOV UR10, UR11 ;  /* 0x0000000b000a7c82 */ /* 0x000fe40008000000 */
[----:B------:R-:W-:Y:S01]  /*1610*/  UMOV UR22, UR23 ;  /* 0x0000001700167c82 */ /* 0x000fe20008000000 */
[----:B------:R-:W-:Y:S02]  /*1620*/  @UP0 USHF.R.U32.HI UR5, URZ, UR7, UR10 ;  /* 0x00000007ff050299 */ /* 0x000fe4000801160a */
[----:B------:R-:W-:Y:S02]  /*1630*/  UIMAD.WIDE.U32 UR24, UR20, UR15, URZ ;  /* 0x0000000f141872a5 */ /* 0x000fe4000f8e00ff */
[----:B------:R-:W-:-:S02]  /*1640*/  UIMAD.WIDE.U32 UR10, UR5, UR8, URZ ;  /* 0x00000008050a72a5 */ /* 0x000fc4000f8e00ff */
[----:B------:R-:W-:Y:S02]  /*1650*/  @UP1 USHF.R.U32.HI UR6, URZ, UR13, UR22 ;  /* 0x0000000dff061299 */ /* 0x000fe40008011616 */
[----:B------:R-:W-:Y:S02]  /*1660*/  UIMAD.WIDE.U32 UR18, UR16, UR12, URZ ;  /* 0x0000000c101272a5 */ /* 0x000fe4000f8e00ff */
[----:B------:R-:W-:Y:S01]  /*1670*/  UIMAD.WIDE.U32 UR22, UR6, UR8, URZ ;  /* 0x00000008061672a5 */ /* 0x000fe2000f8e00ff */
[----:B------:R-:W-:Y:S01]  /*1680*/  UMOV UR4, UR25 ;  /* 0x0000001900047c82 */ /* 0x000fe20008000000 */
[----:B------:R-:W-:Y:S01]  /*1690*/  UMOV UR10, UR11 ;  /* 0x0000000b000a7c82 */ /* 0x000fe20008000000 */
[----:B------:R-:W-:Y:S02]  /*16a0*/  USHF.R.U32.HI UR4, URZ, UR7, UR4 ;  /* 0x00000007ff047299 */ /* 0x000fe40008011604 */
[----:B------:R-:W-:Y:S02]  /*16b0*/  @UP2 USHF.R.U32.HI UR5, URZ, UR9, UR10 ;  /* 0x00000009ff052299 */ /* 0x000fe4000801160a */
[----:B------:R-:W-:Y:S01]  /*16c0*/  UMOV UR7, UR23 ;  /* 0x0000001700077c82 */ /* 0x000fe20008000000 */
[----:B------:R-:W-:Y:S01]  /*16d0*/  UMOV UR18, UR19 ;  /* 0x0000001300127c82 */ /* 0x000fe20008000000 */
[----:B------:R-:W-:-:S02]  /*16e0*/  @UP2 USHF.R.U32.HI UR6, URZ, UR9, UR7 ;  /* 0x00000009ff062299 */ /* 0x000fc40008011607 */
[----:B------:R-:W-:Y:S02]  /*16f0*/  USHF.R.U32.HI UR13, URZ, UR13, UR18 ;  /* 0x0000000dff0d7299 */ /* 0x000fe40008011612 */
[----:B------:R-:W-:Y:S02]  /*1700*/  USEL UR4, UR20, UR4, !UP0 ;  /* 0x0000000414047287 */ /* 0x000fe4000c000000 */
[----:B------:R-:W-:Y:S02]  /*1710*/  UIMAD UR7, UR5, UR21, URZ ;  /* 0x00000015050772a4 */ /* 0x000fe4000f8e02ff */
[----:B------:R-:W-:Y:S02]  /*1720*/  USEL UR5, UR16, UR13, !UP1 ;  /* 0x0000000d10057287 */ /* 0x000fe4000c800000 */
[----:B------:R-:W-:Y:S02]  /*1730*/  UIMAD UR12, UR6, UR21, URZ ;  /* 0x00000015060c72a4 */ /* 0x000fe4000f8e02ff */
[----:B------:R-:W-:-:S02]  /*1740*/  UISETP.GE.AND UP0, UPT, UR4, UR7, UPT ;  /* 0x000000070400728c */ /* 0x000fc4000bf06270 */
[----:B------:R-:W-:Y:S02]  /*1750*/  UIMAD.WIDE.U32 UR10, UR4, UR8, URZ ;  /* 0x00000008040a72a5 */ /* 0x000fe4000f8e00ff */
[----:B------:R-:W-:Y:S02]  /*1760*/  UISETP.GE.OR UP0, UPT, UR5, UR12, UP0 ;  /* 0x0000000c0500728c */ /* 0x000fe40008706670 */
[----:B------:R-:W-:Y:S02]  /*1770*/  UIMAD.WIDE.U32 UR12, UR5, UR8, URZ ;  /* 0x00000008050c72a5 */ /* 0x000fe4000f8e00ff */
[----:B------:R-:W-:Y:S01]  /*1780*/  UIADD3 UR10, UPT, UPT, -UR4, URZ, URZ ;  /* 0x000000ff040a7290 */ /* 0x000fe2000fffe1ff */
[----:B------:R-:W-:Y:S01]  /*1790*/  UMOV UR8, UR11 ;  /* 0x0000000b00087c82 */ /* 0x000fe20008000000 */
[----:B------:R-:W-:Y:S02]  /*17a0*/  UIADD3 UR11, UPT, UPT, -UR5, URZ, URZ ;  /* 0x000000ff050b7290 */ /* 0x000fe4000fffe1ff */
[----:B------:R-:W-:-:S03]  /*17b0*/  USHF.R.U32.HI UR8, URZ, UR9, UR8 ;  /* 0x00000009ff087299 */ /* 0x000fc60008011608 */
[----:B------:R-:W-:Y:S01]  /*17c0*/  @!UP0 UMOV UR7, UR13 ;  /* 0x0000000d00078c82 */ /* 0x000fe20008000000 */
[----:B------:R-:W-:Y:S02]  /*17d0*/  UIMAD UR20, UR14, UR10, UR20 ;  /* 0x0000000a0e1472a4 */ /* 0x000fe4000f8e0214 */
[----:B------:R-:W-:Y:S02]  /*17e0*/  USEL UR8, UR4, UR8, !UP2 ;  /* 0x0000000804087287 */ /* 0x000fe4000d000000 */
[----:B------:R-:W-:Y:S02]  /*17f0*/  @!UP0 USHF.R.U32.HI UR7, URZ, UR9, UR7 ;  /* 0x00000009ff078299 */ /* 0x000fe40008011607 */
[----:B------:R-:W-:Y:S02]  /*1800*/  UIADD3 UR9, UPT, UPT, -UR8, URZ, URZ ;  /* 0x000000ff08097290 */ /* 0x000fe4000fffe1ff */
[----:B------:R-:W-:Y:S02]  /*1810*/  @!UP0 USEL UR7, UR5, UR7, !UP2 ;  /* 0x0000000705078287 */ /* 0x000fe4000d000000 */
[----:B------:R-:W-:-:S02]  /*1820*/  UIMAD UR9, UR21, UR9, UR4 ;  /* 0x00000009150972a4 */ /* 0x000fc4000f8e0204 */
[----:B------:R-:W-:Y:S02]  /*1830*/  @!UP0 UIADD3 UR8, UPT, UPT, UR8, -UR7, URZ ;  /* 0x8000000708088290 */ /* 0x000fe4000fffe0ff */
[----:B------:R-:W-:Y:S02]  /*1840*/  @!UP0 UIMAD UR6, UR9, UR6, UR7 ;  /* 0x00000006090682a4 */ /* 0x000fe4000f8e0207 */
[----:B------:R-:W-:Y:S02]  /*1850*/  @!UP0 UIMAD UR4, UR8, UR21, UR5 ;  /* 0x00000015080482a4 */ /* 0x000fe4000f8e0205 */
[----:B------:R-:W-:Y:S02]  /*1860*/  UIMAD UR16, UR28, UR11, UR16 ;  /* 0x0000000b1c1072a4 */ /* 0x000fe4000f8e0210 */
[----:B------:R-:W-:Y:S01]  /*1870*/  UIMAD UR20, UR4, UR14, UR20 ;  /* 0x0000000e041472a4 */ /* 0x000fe2000f8e0214 */
[----:B------:R-:W-:Y:S02]  /*1880*/  @!UP0 UMOV UR5, UR6 ;  /* 0x0000000600058c82 */ /* 0x000fe40008000000 */
[----:B------:R-:W-:-:S12]  /*1890*/  UIMAD UR16, UR5, UR28, UR16 ;  /* 0x0000001c051072a4 */ /* 0x000fd8000f8e0210 */
.L_x_19:
[----:B------:R-:W-:-:S09]  /*18a0*/  UISETP.NE.AND UP0, UPT, UR29, 0x1, UPT ;  /* 0x000000011d00788c */ /* 0x000fd2000bf05270 */
[----:B------:R-:W-:Y:S05]  /*18b0*/  BRA.U UP0, `(.L_x_20) ;  /* 0x0000000100447547 */ /* 0x000fea000b800000 */
[----:B------:R-:W2:Y:S01]  /*18c0*/  LDCU.128 UR8, c[0x0][0xb10] ;  /* 0x00016200ff0877ac */ /* 0x000ea20008000c00 */
[----:B------:R-:W3:Y:S01]  /*18d0*/  LDCU UR12, c[0x0][0xb0c] ;  /* 0x00016180ff0c77ac */ /* 0x000ee20008000800 */
[----:B------:R-:W4:Y:S01]  /*18e0*/  LDCU UR13, c[0x0][0xb20] ;  /* 0x00016400ff0d77ac */ /* 0x000f220008000800 */
[----:B--2---:R-:W-:Y:S02]  /*18f0*/  UIMAD.WIDE.U32 UR6, UR16, UR8, URZ ;  /* 0x00000008100672a5 */ /* 0x004fe4000f8e00ff */
[----:B------:R-:W-:Y:S02]  /*1900*/  UIMAD.WIDE.U32 UR4, UR20, UR11, URZ ;  /* 0x0000000b140472a5 */ /* 0x000fe4000f8e00ff */
[----:B---3--:R-:W-:Y:S02]  /*1910*/  UISETP.NE.AND UP1, UPT, UR12, 0x1, UPT ;  /* 0x000000010c00788c */ /* 0x008fe4000bf25270 */
[----:B------:R-:W-:Y:S01]  /*1920*/  UISETP.NE.AND UP0, UPT, UR10, 0x1, UPT ;  /* 0x000000010a00788c */ /* 0x000fe2000bf05270 */
[----:B------:R-:W-:-:S02]  /*1930*/  UMOV UR6, UR7 ;  /* 0x0000000700067c82 */ /* 0x000fc40008000000 */
[----:B------:R-:W-:Y:S01]  /*1940*/  UMOV UR4, UR5 ;  /* 0x0000000500047c82 */ /* 0x000fe20008000000 */
[----:B------:R-:W-:Y:S02]  /*1950*/  USHF.R.U32.HI UR6, URZ, UR9, UR6 ;  /* 0x00000009ff067299 */ /* 0x000fe40008011606 */
[----:B----4-:R-:W-:Y:S02]  /*1960*/  USHF.R.U32.HI UR4, URZ, UR13, UR4 ;  /* 0x0000000dff047299 */ /* 0x010fe40008011604 */
[----:B------:R-:W-:Y:S02]  /*1970*/  USEL UR5, UR16, UR6, !UP1 ;  /* 0x0000000610057287 */ /* 0x000fe4000c800000 */
[----:B------:R-:W-:-:S04]  /*1980*/  USEL UR4, UR20, UR4, !UP0 ;  /* 0x0000000414047287 */ /* 0x000fc8000c000000 */
[----:B------:R-:W-:Y:S02]  /*1990*/  UIADD3 UR6, UPT, UPT, UR5, -UR4, URZ ;  /* 0x8000000405067290 */ /* 0x000fe4000fffe0ff */
[----:B------:R-:W-:Y:S02]  /*19a0*/  UIADD3 UR4, UPT, UPT, -UR5, UR4, URZ ;  /* 0x0000000405047290 */ /* 0x000fe4000fffe1ff */
[----:B------:R-:W-:Y:S02]  /*19b0*/  UIMAD UR20, UR6, UR10, UR20 ;  /* 0x0000000a061472a4 */ /* 0x000fe4000f8e0214 */
[----:B------:R-:W-:-:S12]  /*19c0*/  UIMAD UR16, UR4, UR12, UR16 ;  /* 0x0000000c041072a4 */ /* 0x000fd8000f8e0210 */
.L_x_20:
[----:B------:R-:W-:-:S09]  /*19d0*/  UISETP.EQ.U32.AND UP0, UPT, UR33, 0x1, UPT ;  /* 0x000000012100788c */ /* 0x000fd2000bf02070 */
[----:B------:R-:W-:Y:S05]  /*19e0*/  BRA.U !UP0, `(.L_x_21) ;  /* 0x00000001080c7547 */ /* 0x000fea000b800000 */
[----:B------:R-:W-:Y:S01]  /*19f0*/  UCGABAR_WAIT ;  /* 0x0000000000007dc7 */ /* 0x000fe20008000000 */
[----:B------:R-:W-:Y:S01]  /*1a00*/  CCTL.IVALL ;  /* 0x00000000ff00798f */ /* 0x000fe20002000000 */
[----:B------:R-:W-:Y:S05]  /*1a10*/  BRA `(.L_x_22) ;  /* 0x0000000000047947 */ /* 0x000fea0003800000 */
.L_x_21:
[----:B------:R-:W-:Y:S06]  /*1a20*/  BAR.SYNC.DEFER_BLOCKING 0x0 ;  /* 0x0000000000007b1d */ /* 0x000fec0000010000 */
.L_x_22:
[----:B------:R-:W-:Y:S05]  /*1a30*/  BRA.U UP3, `(.L_x_23) ;  /* 0x0000001903b07547 */ /* 0x000fea000b800000 */
[----:B------:R-:W2:Y:S01]  /*1a40*/  LDCU UR7, c[0x0][0x38c] ;  /* 0x00007180ff0777ac */ /* 0x000ea20008000800 */
[----:B------:R-:W3:Y:S01]  /*1a50*/  S2UR UR8, SR_CgaCtaId ;  /* 0x00000000000879c3 */ /* 0x000ee20000008800 */
[----:B------:R-:W-:Y:S01]  /*1a60*/  PLOP3.LUT P1, PT, PT, PT, UP5, 0x80, 0x8 ;  /* 0x000000000008781c */ /* 0x000fe20003f2f058 */
[----:B------:R-:W-:Y:S01]  /*1a70*/  IMAD.MOV.U32 R12, RZ, RZ, 0x1 ;  /* 0x00000001ff0c7424 */ /* 0x000fe200078e00ff */
[----:B------:R-:W-:Y:S01]  /*1a80*/  UISETP.NE.AND UP0, UPT, UR17, URZ, UPT ;  /* 0x000000ff1100728c */ /* 0x000fe2000bf05270 */
[----:B------:R-:W-:Y:S01]  /*1a90*/  ISETP.EQ.OR P2, PT, R0, RZ, P3 ;  /* 0x000000ff0000720c */ /* 0x000fe20001f42670 */
[----:B------:R-:W-:Y:S01]  /*1aa0*/  UMOV UR21, 0x400 ;  /* 0x0000040000157882 */ /* 0x000fe20000000000 */
[----:B------:R-:W-:Y:S01]  /*1ab0*/  USHF.L.U32 UR5, UR32, 0x4, URZ ;  /* 0x0000000420057899 */ /* 0x000fe200080006ff */
[----:B------:R-:W-:Y:S01]  /*1ac0*/  PLOP3.LUT P1, PT, P1, PT, PT, 0x8, 0x80 ;  /* 0x000000000080781c */ /* 0x000fe20000f2e170 */
[----:B------:R-:W-:Y:S01]  /*1ad0*/  USEL UR25, UR48, 0x2, UP0 ;  /* 0x0000000230197887 */ /* 0x000fe20008000000 */
[----:B------:R-:W-:Y:S01]  /*1ae0*/  CS2R R10, SRZ ;  /* 0x00000000000a7805 */ /* 0x000fe2000001ff00 */
[----:B------:R-:W-:Y:S01]  /*1af0*/  IMAD.MOV.U32 R9, RZ, RZ, RZ ;  /* 0x000000ffff097224 */ /* 0x000fe200078e00ff */
[----:B------:R-:W4:Y:S01]  /*1b00*/  LDCU UR43, c[0x0][0x370] ;  /* 0x00006e00ff2b77ac */ /* 0x000f220008000800 */
[----:B------:R-:W-:Y:S01]  /*1b10*/  IMAD.MOV.U32 R8, RZ, RZ, 0x1 ;  /* 0x00000001ff087424 */ /* 0x000fe200078e00ff */
[----:B------:R-:W1:Y:S01]  /*1b20*/  LDCU.64 UR28, c[0x0][0x348] ;  /* 0x00006900ff1c77ac */ /* 0x000e620008000a00 */
[----:B--2---:R-:W-:-:S02]  /*1b30*/  UIADD3 UR6, UPT, UPT, UR7, 0x1f, URZ ;  /* 0x0000001f07067890 */ /* 0x004fc4000fffe0ff */
[----:B------:R-:W-:Y:S02]  /*1b40*/  UIADD3 UR49, UPT, UPT, UR7, 0x3e, URZ ;  /* 0x0000003e07317890 */ /* 0x000fe4000fffe0ff */
[----:B------:R-:W-:Y:S02]  /*1b50*/  USHF.R.S32.HI UR4, URZ, 0x1f, UR6 ;  /* 0x0000001fff047899 */ /* 0x000fe40008011406 */
[----:B---3--:R-:W-:Y:S02]  /*1b60*/  ULEA UR21, UR8, UR21, 0x18 ;  /* 0x0000001508157291 */ /* 0x008fe4000f8ec0ff */
[----:B------:R-:W-:Y:S02]  /*1b70*/  ULEA.HI UR4, UR4, UR6, URZ, 0x5 ;  /* 0x0000000604047291 */ /* 0x000fe4000f8f28ff */
[----:B------:R-:W-:Y:S02]  /*1b80*/  UIADD3 UR6, UPT, UPT, UR7, -0x1, URZ ;  /* 0xffffffff07067890 */ /* 0x000fe4000fffe0ff */
[----:B------:R-:W-:-:S02]  /*1b90*/  USHF.R.S32.HI UR45, URZ, 0x5, UR4 ;  /* 0x00000005ff2d7899 */ /* 0x000fc40008011404 */
[----:B------:R-:W-:Y:S02]  /*1ba0*/  UISETP.GE.U32.AND UP1, UPT, UR6, -0x3f, UPT ;  /* 0xffffffc10600788c */ /* 0x000fe4000bf26070 */
[----:B------:R-:W-:Y:S02]  /*1bb0*/  UISETP.LT.U32.AND UP0, UPT, UR45, 0x11, UPT ;  /* 0x000000112d00788c */ /* 0x000fe4000bf01070 */
[----:B------:R-:W-:Y:S02]  /*1bc0*/  ULEA UR38, UR31, UR21, 0x1 ;  /* 0x000000151f267291 */ /* 0x000fe4000f8e08ff */
[----:B------:R-:W-:Y:S02]  /*1bd0*/  USEL UR44, UR45, 0x11, UP0 ;  /* 0x000000112d2c7887 */ /* 0x000fe40008000000 */
[----:B------:R-:W-:Y:S02]  /*1be0*/  ULEA UR37, UR30, UR21, 0x1 ;  /* 0x000000151e257291 */ /* 0x000fe4000f8e08ff */
[----:B------:R-:W-:-:S02]  /*1bf0*/  UIADD3 UR24, UPT, UPT, UR44, -0x1, URZ ;  /* 0xffffffff2c187890 */ /* 0x000fc4000fffe0ff */
[----:B------:R-:W-:Y:S01]  /*1c00*/  @UP1 UIADD3 UR24, UPT, UPT, UR44, URZ, URZ ;  /* 0x000000ff2c181290 */ /* 0x000fe2000fffe0ff */
[----:B------:R-:W2:Y:S01]  /*1c10*/  LDCU UR41, c[0x0][0x374] ;  /* 0x00006e80ff2977ac */ /* 0x000ea20008000800 */
[----:B------:R-:W-:Y:S02]  /*1c20*/  ULOP3.LUT UR47, UR5, 0x30, URZ, 0xe2, !UPT ;  /* 0x00000030052f7892 */ /* 0x000fe4000f8ee2ff */
[----:B------:R-:W-:Y:S02]  /*1c30*/  UIADD3 UR38, UPT, UPT, UR38, 0x4600, URZ ;  /* 0x0000460026267890 */ /* 0x000fe4000fffe0ff */
[----:B------:R-:W-:Y:S02]  /*1c40*/  UIADD3 UR37, UPT, UPT, UR37, 0x15600, URZ ;  /* 0x0001560025257890 */ /* 0x000fe4000fffe0ff */
[----:B------:R-:W-:Y:S02]  /*1c50*/  UIADD3 UR46, UPT, UPT, UR45, -UR44, URZ ;  /* 0x8000002c2d2e7290 */ /* 0x000fe4000fffe0ff */
[----:B------:R-:W-:Y:S01]  /*1c60*/  UIADD3 UR24, UPT, UPT, UR24, 0x1, URZ ;  /* 0x0000000118187890 */ /* 0x000fe2000fffe0ff */
[----:B-1--4-:R-:W-:-:S11]  /*1c70*/  UMOV UR7, URZ ;  /* 0x000000ff00077c82 */ /* 0x012fd60008000000 */
.L_x_43:
[----:B------:R-:W1:Y:S02]  /*1c80*/  S2UR UR4, SR_CgaCtaId ;  /* 0x00000000000479c3 */ /* 0x000e640000008800 */
[----:B-1----:R-:W-:-:S09]  /*1c90*/  UISETP.NE.AND UP0, UPT, UR4, URZ, UPT ;  /* 0x000000ff0400728c */ /* 0x002fd2000bf05270 */
[----:B------:R-:W-:Y:S05]  /*1ca0*/  BRA.U UP0, `(.L_x_24) ;  /* 0x0000000100287547 */ /* 0x000fea000b800000 */
[----:B------:R-:W-:Y:S02]  /*1cb0*/  LEA R0, R9, UR21, 0x3 ;  /* 0x0000001509007c11 */ /* 0x000fe4000f8e18ff */
[----:B------:R-:W-:-:S04]  /*1cc0*/  SHF.L.U32 R2, R8, 0x1f, RZ ;  /* 0x0000001f08027819 */ /* 0x000fc800000006ff */
[----:B------:R-:W1:Y:S02]  /*1cd0*/  SYNCS.PHASECHK.TRANS64.TRYWAIT P0, [R0+URZ+0x1d0], R2 ;  /* 0x0001d002000075a7 */ /* 0x000e6400080011ff */
[----:B-1----:R-:W-:Y:S05]  /*1ce0*/  @!P0 BRA `(.L_x_25) ;  /* 0x0000007000c88947 */ /* 0x002fea0003800000 */
.L_x_152:
[----:B------:R-:W-:Y:S01]  /*1cf0*/  VIADD R9, R9, 0x1 ;  /* 0x0000000109097836 */ /* 0x000fe20000000000 */
[----:B------:R1:W-:Y:S04]  /*1d00*/  SYNCS.ARRIVE.TRANS64.A1T0 RZ, [R0+URZ+0x1c0], RZ ;  /* 0x0001c0ff00ff79a7 */ /* 0x0003e800081000ff */
[----:B------:R-:W-:-:S04]  /*1d10*/  ISETP.NE.AND P0, PT, R9, 0x2, PT ;  /* 0x000000020900780c */ /* 0x000fc80003f05270 */
[----:B------:R-:W-:Y:S02]  /*1d20*/  SEL R9, R9, RZ, P0 ;  /* 0x000000ff09097207 */ /* 0x000fe40000000000 */
[----:B-1----:R-:W-:-:S04]  /*1d30*/  SEL R0, RZ, 0x1, P0 ;  /* 0x00000001ff007807 */ /* 0x002fc80000000000 */
[----:B------:R-:W-:-:S07]  /*1d40*/  LOP3.LUT R8, R8, R0, RZ, 0x3c, !PT ;  /* 0x0000000008087212 */ /* 0x000fce00078e3cff */
.L_x_24:
[----:B------:R-:W-:Y:S01]  /*1d50*/  ULEA UR4, UR7, UR21, 0x3 ;  /* 0x0000001507047291 */ /* 0x000fe2000f8e18ff */
[----:B------:R-:W-:Y:S01]  /*1d60*/  SHF.L.U32 R0, R12, 0x1f, RZ ;  /* 0x0000001f0c007819 */ /* 0x000fe200000006ff */
[----:B------:R-:W-:Y:S02]  /*1d70*/  UISETP.GE.U32.AND UP0, UPT, UR49, 0x3f, UPT ;  /* 0x0000003f3100788c */ /* 0x000fe4000bf06070 */
[----:B------:R-:W-:Y:S02]  /*1d80*/  ULEA UR11, UR20, UR50, 0x1 ;  /* 0x00000032140b7291 */ /* 0x000fe4000f8e08ff */
[----:B------:R-:W-:Y:S02]  /*1d90*/  ULEA UR35, UR16, UR47, 0x6 ;  /* 0x0000002f10237291 */ /* 0x000fe4000f8e30ff */
[----:B------:R-:W-:Y:S01]  /*1da0*/  USHF.L.U32 UR11, UR11, 0x6, URZ ;  /* 0x000000060b0b7899 */ /* 0x000fe200080006ff */
[----:B------:R1:W3:Y:S01]  /*1db0*/  SYNCS.PHASECHK.TRANS64.TRYWAIT P0, [UR4+0x88], R0 ;  /* 0x00008800ff0075a7 */ /* 0x0002e20008001104 */
[----:B------:R-:W-:Y:S01]  /*1dc0*/  UMOV UR6, URZ ;  /* 0x000000ff00067c82 */ /* 0x000fe20008000000 */
[----:B------:R-:W-:Y:S09]  /*1dd0*/  BRA.U !UP0, `(.L_x_26) ;  /* 0x0000000108c87547 */ /* 0x000ff2000b800000 */
[----:B------:R-:W-:Y:S01]  /*1de0*/  UMOV UR13, URZ ;  /* 0x000000ff000d7c82 */ /* 0x000fe20008000000 */
[----:B------:R-:W-:-:S05]  /*1df0*/  UMOV UR4, UR7 ;  /* 0x0000000700047c82 */ /* 0x000fca0008000000 */
.L_x_32:
[----:B------:R-:W-:Y:S01]  /*1e00*/  ULEA UR33, UR4, UR21, 0x3 ;  /* 0x0000001504217291 */ /* 0x000fe2000f8e18ff */
[----:B---3--:R-:W-:Y:S01]  /*1e10*/  @!P3 MOV R2, 0x3000 ;  /* 0x000030000002b802 */ /* 0x008fe20000000f00 */
[----:B-1-3--:R-:W-:Y:S10]  /*1e20*/  @P0 BRA `(.L_x_27) ;  /* 0x00000000000c0947 */ /* 0x00aff40003800000 */
[----:B------:R-:W-:-:S04]  /*1e30*/  SHF.L.U32 R3, R12, 0x1f, RZ ;  /* 0x0000001f0c037819 */ /* 0x000fc800000006ff */
[----:B------:R-:W3:Y:S02]  /*1e40*/  SYNCS.PHASECHK.TRANS64.TRYWAIT P0, [UR33+0x88], R3 ;  /* 0x00008803ff0075a7 */ /* 0x000ee40008001121 */
[----:B---3--:R-:W-:Y:S05]  /*1e50*/  @!P0 BRA `(.L_x_28) ;  /* 0x0000007000808947 */ /* 0x008fea0003800000 */
.L_x_27:
[----:B------:R3:W-:Y:S01]  /*1e60*/  @!P3 SYNCS.ARRIVE.TRANS64 RZ, [UR33], R2 ;  /* 0x00000002ffffb9a7 */ /* 0x0007e20008000021 */
[----:B------:R-:W-:-:S04]  /*1e70*/  ULOP3.LUT UR5, UR25, 0x2, URZ, 0xfc, !UPT ;  /* 0x0000000219057892 */ /* 0x000fc8000f8efcff */
[----:B------:R-:W-:-:S09]  /*1e80*/  UISETP.NE.AND UP0, UPT, UR5, 0x2, UPT ;  /* 0x000000020500788c */ /* 0x000fd2000bf05270 */
[----:B------:R-:W-:Y:S05]  /*1e90*/  BRA.U UP0, `(.L_x_29) ;  /* 0x0000000100047547 */ /* 0x000fea000b800000 */
[----:B--2---:R-:W-:Y:S05]  /*1ea0*/  BPT.TRAP 0x1 ;  /* 0x000000040000795c */ /* 0x004fea0000300000 */
.L_x_29:
[----:B------:R-:W-:Y:S04]  /*1eb0*/  BSSY.RECONVERGENT B0, `(.L_x_30) ;  /* 0x0000003000007945 */ /* 0x000fe80003800200 */
[----:B------:R-:W-:Y:S05]  /*1ec0*/  @P2 BRA `(.L_x_31) ;  /* 0x0000000000042947 */ /* 0x000fea0003800000 */
[----:B--2---:R-:W-:Y:S05]  /*1ed0*/  BPT.TRAP 0x1 ;  /* 0x000000040000795c */ /* 0x004fea0000300000 */
.L_x_31:
[----:B--2---:R-:W-:Y:S05]  /*1ee0*/  BSYNC.RECONVERGENT B0 ;  /* 0x0000000000007941 */ /* 0x004fea0003800200 */
.L_x_30:
[----:B------:R-:W-:Y:S02]  /*1ef0*/  UIADD3 UR5, UPT, UPT, UR4, 0x1, URZ ;  /* 0x0000000104057890 */ /* 0x000fe4000fffe0ff */
[----:B------:R-:W-:Y:S02]  /*1f00*/  USHF.L.U32 UR34, UR13, 0x5, URZ ;  /* 0x000000050d227899 */ /* 0x000fe400080006ff */
[----:B------:R-:W-:Y:S02]  /*1f10*/  UISETP.NE.AND UP0, UPT, UR5, 0x11, UPT ;  /* 0x000000110500788c */ /* 0x000fe4000bf05270 */
[----:B------:R-:W-:Y:S02]  /*1f20*/  UIADD3 UR13, UPT, UPT, UR13, 0x1, URZ ;  /* 0x000000010d0d7890 */ /* 0x000fe4000fffe0ff */
[----:B------:R-:W-:Y:S02]  /*1f30*/  USEL UR6, URZ, 0x1, UP0 ;  /* 0x00000001ff067887 */ /* 0x000fe40008000000 */
[----:B------:R-:W-:-:S02]  /*1f40*/  USEL UR7, UR5, URZ, UP0 ;  /* 0x000000ff05077287 */ /* 0x000fc40008000000 */
[----:B------:R-:W-:Y:S02]  /*1f50*/  UIADD3 UR14, UP1, UPT, UR28, 0x80, URZ ;  /* 0x000000801c0e7890 */ /* 0x000fe4000ff3e0ff */
[----:B------:R-:W-:Y:S01]  /*1f60*/  ULEA UR5, UR7, UR21, 0x3 ;  /* 0x0000001507057291 */ /* 0x000fe2000f8e18ff */
[----:B------:R-:W-:Y:S01]  /*1f70*/  LOP3.LUT R12, R12, UR6, RZ, 0x3c, !PT ;  /* 0x000000060c0c7c12 */ /* 0x000fe2000f8e3cff */
[----:B------:R-:W-:Y:S02]  /*1f80*/  ULEA UR6, UR4, UR31, 0xb ;  /* 0x0000001f04067291 */ /* 0x000fe4000f8e58ff */
[----:B------:R-:W-:Y:S01]  /*1f90*/  UIADD3.X UR15, UPT, UPT, URZ, UR29, URZ, UP1, !UPT ;  /* 0x0000001dff0f7290 */ /* 0x000fe20008ffe4ff */
[----:B-1----:R-:W-:Y:S01]  /*1fa0*/  SHF.L.U32 R0, R12, 0x1f, RZ ;  /* 0x0000001f0c007819 */ /* 0x002fe200000006ff */
[----:B------:R-:W-:Y:S02]  /*1fb0*/  ULEA UR6, UR6, UR21, 0x1 ;  /* 0x0000001506067291 */ /* 0x000fe4000f8e08ff */
[----:B------:R-:W-:Y:S01]  /*1fc0*/  UPRMT UR16, URZ, 0x5410, UR27 ;  /* 0x00005410ff107896 */ /* 0x000fe2000800001b */
[----:B------:R4:W1:Y:S01]  /*1fd0*/  SYNCS.PHASECHK.TRANS64.TRYWAIT P0, [UR5+0x88], R0 ;  /* 0x00008800ff0075a7 */ /* 0x0008620008001105 */
[----:B------:R-:W-:-:S02]  /*1fe0*/  ULEA UR5, UR4, UR30, 0xc ;  /* 0x0000001e04057291 */ /* 0x000fc4000f8e60ff */
[----:B------:R-:W-:Y:S02]  /*1ff0*/  UIADD3 UR4, UP0, UPT, UR28, 0x180, URZ ;  /* 0x000001801c047890 */ /* 0x000fe4000ff1e0ff */
[----:B------:R-:W-:Y:S02]  /*2000*/  ULEA UR5, UR5, UR21, 0x1 ;  /* 0x0000001505057291 */ /* 0x000fe4000f8e08ff */
[----:B------:R-:W-:Y:S02]  /*2010*/  UIADD3 UR32, UPT, UPT, UR6, 0x4600, URZ ;  /* 0x0000460006207890 */ /* 0x000fe4000fffe0ff */
[----:B------:R-:W-:Y:S02]  /*2020*/  UIADD3 UR8, UPT, UPT, UR5, 0x15600, URZ ;  /* 0x0001560005087890 */ /* 0x000fe4000fffe0ff */
[----:B------:R-:W-:Y:S02]  /*2030*/  UIADD3.X UR5, UPT, UPT, URZ, UR29, URZ, UP0, !UPT ;  /* 0x0000001dff057290 */ /* 0x000fe400087fe4ff */
[----:B------:R-:W-:-:S02]  /*2040*/  UISETP.NE.AND UP0, UPT, UR13, UR24, UPT ;  /* 0x000000180d00728c */ /* 0x000fc4000bf05270 */
[----:B------:R-:W-:Y:S01]  /*2050*/  UPRMT UR6, URZ, 0x5410, UR26 ;  /* 0x00005410ff067896 */ /* 0x000fe2000800001a */
[----:B------:R-:W-:Y:S01]  /*2060*/  UMOV UR18, 0x0 ;  /* 0x0000000000127882 */ /* 0x000fe20000000000 */
[----:B------:R-:W-:Y:S01]  /*2070*/  UMOV UR19, 0x10000000 ;  /* 0x1000000000137882 */ /* 0x000fe20000000000 */
[----:B------:R-:W-:Y:S01]  /*2080*/  UMOV UR12, UR36 ;  /* 0x00000024000c7c82 */ /* 0x000fe20008000000 */
[----:B------:R-:W-:Y:S01]  /*2090*/  UMOV UR9, UR33 ;  /* 0x0000002100097c82 */ /* 0x000fe20008000000 */
[----:B------:R-:W-:Y:S01]  /*20a0*/  UMOV UR10, UR34 ;  /* 0x00000022000a7c82 */ /* 0x000fe20008000000 */
[----:B------:R-:W-:Y:S03]  /*20b0*/  UTMALDG.3D.MULTICAST [UR32], [UR14], UR16, desc[UR18] ;  /* 0x000012200e0073b4 */ /* 0x000fe60008011810 */
[----:B------:R2:W-:Y:S02]  /*20c0*/  UTMALDG.3D.MULTICAST [UR8], [UR4], UR6, desc[UR18] ;  /* 0x00001208040073b4 */ /* 0x0005e40008011806 */
[----:B--2---:R-:W-:Y:S01]  /*20d0*/  UMOV UR6, UR24 ;  /* 0x0000001800067c82 */ /* 0x004fe20008000000 */
[----:B------:R-:W-:Y:S01]  /*20e0*/  UMOV UR4, UR7 ;  /* 0x0000000700047c82 */ /* 0x000fe20008000000 */
[----:B----4-:R-:W-:Y:S05]  /*20f0*/  BRA.U UP0, `(.L_x_32) ;  /* 0xfffffffd00407547 */ /* 0x010fea000b83ffff */
.L_x_26:
[----:B------:R-:W-:Y:S01]  /*2100*/  ULEA UR4, UR7, UR21, 0x3 ;  /* 0x0000001507047291 */ /* 0x000fe2000f8e18ff */
[----:B-1----:R-:W-:Y:S01]  /*2110*/  SHF.L.U32 R0, R12, 0x1f, RZ ;  /* 0x0000001f0c007819 */ /* 0x002fe200000006ff */
[----:B------:R-:W-:Y:S01]  /*2120*/  @!P1 SYNCS.ARRIVE.TRANS64.A1T0 RZ, [UR21+0x158], RZ ;  /* 0x000158ffffff99a7 */ /* 0x000fe20008100015 */
[----:B------:R-:W-:-:S06]  /*2130*/  UISETP.GT.AND UP0, UPT, UR45, UR44, UPT ;  /* 0x0000002c2d00728c */ /* 0x000fcc000bf04270 */
[----:B---3--:R1:W3:Y:S03]  /*2140*/  SYNCS.PHASECHK.TRANS64.TRYWAIT P0, [UR4+0x88], R0 ;  /* 0x00008800ff0075a7 */ /* 0x0082e60008001104 */
[----:B------:R-:W-:Y:S05]  /*2150*/  BRA.U !UP0, `(.L_x_33) ;  /* 0x0000000108bc7547 */ /* 0x000fea000b800000 */
[----:B------:R-:W-:Y:S01]  /*2160*/  UIADD3 UR13, UPT, UPT, UR46, UR6, URZ ;  /* 0x000000062e0d7290 */ /* 0x000fe2000fffe0ff */
[----:B------:R-:W-:-:S11]  /*2170*/  UMOV UR4, UR7 ;  /* 0x0000000700047c82 */ /* 0x000fd60008000000 */
.L_x_39:
[----:B------:R-:W-:Y:S01]  /*2180*/  ULEA UR17, UR4, UR21, 0x3 ;  /* 0x0000001504117291 */ /* 0x000fe2000f8e18ff */
[----:B---3--:R-:W-:Y:S01]  /*2190*/  @!P3 MOV R2, 0x3000 ;  /* 0x000030000002b802 */ /* 0x008fe20000000f00 */
[----:B-1-3--:R-:W-:Y:S10]  /*21a0*/  @P0 BRA `(.L_x_34) ;  /* 0x00000000000c0947 */ /* 0x00aff40003800000 */
[----:B------:R-:W-:-:S04]  /*21b0*/  SHF.L.U32 R3, R12, 0x1f, RZ ;  /* 0x0000001f0c037819 */ /* 0x000fc800000006ff */
[----:B------:R-:W3:Y:S02]  /*21c0*/  SYNCS.PHASECHK.TRANS64.TRYWAIT P0, [UR17+0x88], R3 ;  /* 0x00008803ff0075a7 */ /* 0x000ee40008001111 */
[----:B---3--:R-:W-:Y:S05]  /*21d0*/  @!P0 BRA `(.L_x_35) ;  /* 0x0000006c00b88947 */ /* 0x008fea0003800000 */
.L_x_34:
[----:B------:R3:W-:Y:S01]  /*21e0*/  @!P3 SYNCS.ARRIVE.TRANS64 RZ, [UR17], R2 ;  /* 0x00000002ffffb9a7 */ /* 0x0007e20008000011 */
[----:B------:R-:W-:-:S04]  /*21f0*/  ULOP3.LUT UR5, UR25, 0x2, URZ, 0xfc, !UPT ;  /* 0x0000000219057892 */ /* 0x000fc8000f8efcff */
[----:B------:R-:W-:-:S09]  /*2200*/  UISETP.NE.AND UP0, UPT, UR5, 0x2, UPT ;  /* 0x000000020500788c */ /* 0x000fd2000bf05270 */
[----:B------:R-:W-:Y:S05]  /*2210*/  BRA.U UP0, `(.L_x_36) ;  /* 0x0000000100047547 */ /* 0x000fea000b800000 */
[----:B--2---:R-:W-:Y:S05]  /*2220*/  BPT.TRAP 0x1 ;  /* 0x000000040000795c */ /* 0x004fea0000300000 */
.L_x_36:
[----:B------:R-:W-:Y:S04]  /*2230*/  BSSY.RECONVERGENT B0, `(.L_x_37) ;  /* 0x0000003000007945 */ /* 0x000fe80003800200 */
[----:B------:R-:W-:Y:S05]  /*2240*/  @P2 BRA `(.L_x_38) ;  /* 0x0000000000042947 */ /* 0x000fea0003800000 */
[----:B--2---:R-:W-:Y:S05]  /*2250*/  BPT.TRAP 0x1 ;  /* 0x000000040000795c */ /* 0x004fea0000300000 */
.L_x_38:
[----:B--2---:R-:W-:Y:S05]  /*2260*/  BSYNC.RECONVERGENT B0 ;  /* 0x0000000000007941 */ /* 0x004fea0003800200 */
.L_x_37:
[----:B------:R-:W-:Y:S02]  /*2270*/  UIADD3 UR5, UPT, UPT, UR4, 0x1, URZ ;  /* 0x0000000104057890 */ /* 0x000fe4000fffe0ff */
[----:B------:R-:W-:Y:S02]  /*2280*/  UIADD3 UR14, UP1, UPT, UR28, 0x80, URZ ;  /* 0x000000801c0e7890 */ /* 0x000fe4000ff3e0ff */
[----:B------:R-:W-:Y:S02]  /*2290*/  UISETP.NE.AND UP0, UPT, UR5, 0x11, UPT ;  /* 0x000000110500788c */ /* 0x000fe4000bf05270 */
[----:B------:R-:W-:Y:S02]  /*22a0*/  ULEA UR16, UR4, UR38, 0xc ;  /* 0x0000002604107291 */ /* 0x000fe4000f8e60ff */
[----:B------:R-:W-:Y:S02]  /*22b0*/  USEL UR8, URZ, 0x1, UP0 ;  /* 0x00000001ff087887 */ /* 0x000fe40008000000 */
[----:B------:R-:W-:-:S02]  /*22c0*/  USEL UR7, UR5, URZ, UP0 ;  /* 0x000000ff05077287 */ /* 0x000fc40008000000 */
[----:B------:R-:W-:Y:S02]  /*22d0*/  UIADD3 UR22, UP0, UPT, UR28, 0x180, URZ ;  /* 0x000001801c167890 */ /* 0x000fe4000ff1e0ff */
[----:B------:R-:W-:Y:S01]  /*22e0*/  ULEA UR5, UR7, UR21, 0x3 ;  /* 0x0000001507057291 */ /* 0x000fe2000f8e18ff */
[----:B------:R-:W-:Y:S01]  /*22f0*/  LOP3.LUT R12, R12, UR8, RZ, 0x3c, !PT ;  /* 0x000000080c0c7c12 */ /* 0x000fe2000f8e3cff */
[----:B------:R-:W-:Y:S02]  /*2300*/  ULEA UR8, UR4, UR37, 0xd ;  /* 0x0000002504087291 */ /* 0x000fe4000f8e68ff */
[----:B------:R-:W-:Y:S01]  /*2310*/  USHF.L.U32 UR18, UR6, 0x5, URZ ;  /* 0x0000000506127899 */ /* 0x000fe200080006ff */
[----:B-1----:R-:W-:Y:S01]  /*2320*/  SHF.L.U32 R0, R12, 0x1f, RZ ;  /* 0x0000001f0c007819 */ /* 0x002fe200000006ff */
[----:B------:R-:W-:Y:S02]  /*2330*/  UPRMT UR4, URZ, 0x5410, UR27 ;  /* 0x00005410ff047896 */ /* 0x000fe4000800001b */
[----:B------:R-:W-:Y:S01]  /*2340*/  UIADD3.X UR15, UPT, UPT, URZ, UR29, URZ, UP1, !UPT ;  /* 0x0000001dff0f7290 */ /* 0x000fe20008ffe4ff */
[----:B------:R4:W1:Y:S01]  /*2350*/  SYNCS.PHASECHK.TRANS64.TRYWAIT P0, [UR5+0x88], R0 ;  /* 0x00008800ff0075a7 */ /* 0x0008620008001105 */
[----:B------:R-:W-:-:S02]  /*2360*/  UPRMT UR5, URZ, 0x5410, UR26 ;  /* 0x00005410ff057896 */ /* 0x000fc4000800001a */
[----:B------:R-:W-:Y:S01]  /*2370*/  UIADD3.X UR23, UPT, UPT, URZ, UR29, URZ, UP0, !UPT ;  /* 0x0000001dff177290 */ /* 0x000fe200087fe4ff */
[----:B------:R-:W-:Y:S01]  /*2380*/  UMOV UR32, 0x0 ;  /* 0x0000000000207882 */ /* 0x000fe20000000000 */
[----:B------:R-:W-:Y:S01]  /*2390*/  UMOV UR33, 0x10000000 ;  /* 0x1000000000217882 */ /* 0x000fe20000000000 */
[----:B------:R-:W-:Y:S01]  /*23a0*/  UMOV UR19, UR35 ;  /* 0x0000002300137c82 */ /* 0x000fe20008000000 */
[----:B------:R-:W-:Y:S01]  /*23b0*/  UMOV UR20, UR36 ;  /* 0x0000002400147c82 */ /* 0x000fe20008000000 */
[----:B------:R-:W-:Y:S01]  /*23c0*/  UMOV UR12, UR36 ;  /* 0x00000024000c7c82 */ /* 0x000fe20008000000 */
[----:B------:R-:W-:Y:S01]  /*23d0*/  UMOV UR9, UR17 ;  /* 0x0000001100097c82 */ /* 0x000fe20008000000 */
[----:B------:R-:W-:Y:S01]  /*23e0*/  UMOV UR10, UR18 ;  /* 0x00000012000a7c82 */ /* 0x000fe20008000000 */
[----:B------:R2:W-:Y:S01]  /*23f0*/  UTMALDG.3D.MULTICAST [UR16], [UR14], UR4, desc[UR32] ;  /* 0x000020100e0073b4 */ /* 0x0005e20008011804 */
[----:B------:R-:W-:-:S04]  /*2400*/  UIADD3 UR6, UPT, UPT, UR6, 0x1, URZ ;  /* 0x0000000106067890 */ /* 0x000fc8000fffe0ff */
[----:B------:R-:W-:Y:S01]  /*2410*/  UISETP.NE.AND UP0, UPT, UR6, UR13, UPT ;  /* 0x0000000d0600728c */ /* 0x000fe2000bf05270 */
[----:B------:R4:W-:Y:S01]  /*2420*/  UTMALDG.3D.MULTICAST [UR8], [UR22], UR5, desc[UR32] ;  /* 0x00002008160073b4 */ /* 0x0009e20008011805 */
[----:B--2---:R-:W-:-:S07]  /*2430*/  UMOV UR4, UR7 ;  /* 0x0000000700047c82 */ /* 0x004fce0008000000 */
[----:B----4-:R-:W-:Y:S05]  /*2440*/  BRA.U UP0, `(.L_x_39) ;  /* 0xfffffffd004c7547 */ /* 0x010fea000b83ffff */
.L_x_33:
[C---:B------:R-:W-:Y:S01]  /*2450*/  LEA R3, R11.reuse, UR21, 0x3 ;  /* 0x000000150b037c11 */ /* 0x040fe2000f8e18ff */
[----:B------:R-:W-:Y:S01]  /*2460*/  NOP ;  /* 0x0000000000007918 */ /* 0x000fe20000000000 */
[----:B-1----:R-:W-:Y:S02]  /*2470*/  SHF.L.U32 R0, R10, 0x1f, RZ ;  /* 0x0000001f0a007819 */ /* 0x002fe400000006ff */
[----:B------:R-:W-:Y:S02]  /*2480*/  LEA R4, R11, UR21, 0x4 ;  /* 0x000000150b047c11 */ /* 0x000fe4000f8e20ff */
[----:B---3--:R-:W1:Y:S02]  /*2490*/  SYNCS.PHASECHK.TRANS64.TRYWAIT P0, [R3+URZ+0x160], R0 ;  /* 0x00016000030075a7 */ /* 0x008e6400080011ff */
[----:B-1----:R-:W-:Y:S05]  /*24a0*/  @!P0 BRA `(.L_x_40) ;  /* 0x0000006c001c8947 */ /* 0x002fea0003800000 */
.L_x_155:
[----:B------:R-:W3:Y:S01]  /*24b0*/  LDS.128 R4, [R4+0x1f0] ;  /* 0x0001f00004047984 */ /* 0x000ee20000000c00 */
[----:B------:R-:W-:Y:S01]  /*24c0*/  UISETP.GE.AND UP0, UPT, UR42, 0x1, UPT ;  /* 0x000000012a00788c */ /* 0x000fe2000bf06270 */
[----:B------:R-:W-:Y:S01]  /*24d0*/  @!PT LDS RZ, [RZ] ;  /* 0x00000000fffff984 */ /* 0x000fe20000000800 */
[----:B------:R-:W-:Y:S01]  /*24e0*/  @!PT LDS RZ, [RZ] ;  /* 0x00000000fffff984 */ /* 0x000fe20000000800 */
[----:B------:R-:W-:Y:S01]  /*24f0*/  @!PT LDS RZ, [RZ] ;  /* 0x00000000fffff984 */ /* 0x000fe20000000800 */
[----:B------:R-:W-:Y:S01]  /*2500*/  @!PT LDS RZ, [RZ] ;  /* 0x00000000fffff984 */ /* 0x000fe20000000800 */
[----:B------:R4:W-:Y:S06]  /*2510*/  MEMBAR.ALL.CTA ;  /* 0x0000000000007992 */ /* 0x0009ec0000008000 */
[----:B----4-:R-:W4:Y:S01]  /*2520*/  FENCE.VIEW.ASYNC.S ;  /* 0x00000000000073c6 */ /* 0x010f220000000000 */
[----:B---3--:R-:W-:-:S13]  /*2530*/  LOP3.LUT P0, RZ, R6, 0x1, RZ, 0xc0, !PT ;  /* 0x0000000106ff7812 */ /* 0x008fda000780c0ff */
[----:B----4-:R-:W-:Y:S01]  /*2540*/  VOTEU.ANY UP1, P0 ;  /* 0x0000000000ff7886 */ /* 0x010fe20000020100 */
[----:B------:R-:W-:-:S13]  /*2550*/  PLOP3.LUT P0, PT, PT, PT, UP1, 0x80, 0x8 ;  /* 0x000000000008781c */ /* 0x000fda0003f0f018 */
[----:B-1----:R-:W-:Y:S02]  /*2560*/  @P0 LOP3.LUT R0, R5, 0xffff, RZ, 0xc0, !PT ;  /* 0x0000ffff05000812 */ /* 0x002fe400078ec0ff */
[----:B------:R-:W-:Y:S02]  /*2570*/  @P0 MOV R2, R4 ;  /* 0x0000000400020202 */ /* 0x000fe40000000f00 */
[----:B------:R-:W-:Y:S01]  /*2580*/  @P0 R2UR UR5, R0 ;  /* 0x00000000000502ca */ /* 0x000fe200000e0000 */
[----:B------:R-:W-:Y:S01]  /*2590*/  VIADD R0, R3, 0x170 ;  /* 0x0000017003007836 */ /* 0x000fe20000000000 */
[----:B------:R-:W-:Y:S02]  /*25a0*/  @P0 SHF.R.U32.HI R4, RZ, 0x10, R5 ;  /* 0x00000010ff040819 */ /* 0x000fe40000011605 */
[----:B------:R-:W-:Y:S02]  /*25b0*/  @P0 R2UR UR6, R2 ;  /* 0x00000000020602ca */ /* 0x000fe400000e0000 */
[----:B------:R-:W-:-:S02]  /*25c0*/  PRMT R0, RZ, 0x654, R0 ;  /* 0x00000654ff007816 */ /* 0x000fc40000000000 */
[----:B------:R-:W-:Y:S02]  /*25d0*/  @P0 R2UR UR4, R4 ;  /* 0x00000000040402ca */ /* 0x000fe400000e0000 */
[----:B------:R1:W-:Y:S03]  /*25e0*/  SYNCS.ARRIVE.TRANS64.RED.A1T0 RZ, [R0+URZ], RZ ;  /* 0x000000ff00ff79a7 */ /* 0x0003e600081004ff */
[----:B------:R-:W-:-:S04]  /*25f0*/  @UP1 UMOV UR39, UR5 ;  /* 0x0000000500271c82 */ /* 0x000fc80008000000 */
[----:B------:R-:W-:-:S04]  /*2600*/  @UP1 UMOV UR40, UR6 ;  /* 0x0000000600281c82 */ /* 0x000fc80008000000 */
[----:B------:R-:W-:Y:S01]  /*2610*/  @UP1 UMOV UR36, UR4 ;  /* 0x0000000400241c82 */ /* 0x000fe20008000000 */
[----:B------:R-:W-:Y:S05]  /*2620*/  BRA.U !UP0, `(.L_x_41) ;  /* 0x0000000108d47547 */ /* 0x000fea000b800000 */
[----:B------:R-:W2:Y:S01]  /*2630*/  LDCU.128 UR12, c[0x0][0xb10] ;  /* 0x00016200ff0c77ac */ /* 0x000ea20008000c00 */
[----:B------:R-:W3:Y:S01]  /*2640*/  LDCU UR22, c[0x0][0xb20] ;  /* 0x00016400ff1677ac */ /* 0x000ee20008000800 */
[----:B------:R-:W4:Y:S01]  /*2650*/  LDCU UR20, c[0x0][0xb0c] ;  /* 0x00016180ff1477ac */ /* 0x000f220008000800 */
[----:B------:R-:W1:Y:S01]  /*2660*/  LDCU.64 UR8, c[0x0][0xb28] ;  /* 0x00016500ff0877ac */ /* 0x000e620008000a00 */
[----:B------:R-:W-:Y:S02]  /*2670*/  UISETP.NE.AND UP3, UPT, UR42, 0x1, UPT ;  /* 0x000000012a00788c */ /* 0x000fe4000bf65270 */
[----:B--2---:R-:W-:Y:S02]  /*2680*/  UIMAD.WIDE.U32 UR10, UR41, UR15, URZ ;  /* 0x0000000f290a72a5 */ /* 0x004fe4000f8e00ff */
[----:B------:R-:W-:Y:S02]  /*2690*/  UIMAD.WIDE.U32 UR4, UR43, UR12, URZ ;  /* 0x0000000c2b0472a5 */ /* 0x000fe4000f8e00ff */
[----:B------:R-:W-:-:S02]  /*26a0*/  UISETP.NE.AND UP0, UPT, UR14, 0x1, UPT ;  /* 0x000000010e00788c */ /* 0x000fc4000bf05270 */
[----:B------:R-:W-:Y:S01]  /*26b0*/  UIMAD.WIDE.U32 UR18, UR39, UR15, URZ ;  /* 0x0000000f271272a5 */ /* 0x000fe2000f8e00ff */
[----:B------:R-:W-:Y:S02]  /*26c0*/  UMOV UR10, UR11 ;  /* 0x0000000b000a7c82 */ /* 0x000fe40008000000 */
[----:B------:R-:W-:Y:S01]  /*26d0*/  UMOV UR4, UR5 ;  /* 0x0000000500047c82 */ /* 0x000fe20008000000 */
[----:B---3--:R-:W-:Y:S02]  /*26e0*/  USHF.R.U32.HI UR10, URZ, UR22, UR10 ;  /* 0x00000016ff0a7299 */ /* 0x008fe4000801160a */
[----:B----4-:R-:W-:Y:S02]  /*26f0*/  UISETP.NE.AND UP2, UPT, UR20, 0x1, UPT ;  /* 0x000000011400788c */ /* 0x010fe4000bf45270 */
[----:B------:R-:W-:Y:S02]  /*2700*/  USHF.R.U32.HI UR4, URZ, UR13, UR4 ;  /* 0x0000000dff047299 */ /* 0x000fe40008011604 */
[----:B------:R-:W-:-:S02]  /*2710*/  USEL UR5, UR41, UR10, !UP0 ;  /* 0x0000000a29057287 */ /* 0x000fc4000c000000 */
[----:B------:R-:W-:Y:S02]  /*2720*/  USEL UR6, UR43, UR4, !UP2 ;  /* 0x000000042b067287 */ /* 0x000fe4000d000000 */
[----:B-1----:R-:W-:Y:S01]  /*2730*/  UIMAD.WIDE.U32 UR10, UR5, UR8, URZ ;  /* 0x00000008050a72a5 */ /* 0x002fe2000f8e00ff */
[----:B------:R-:W-:Y:S01]  /*2740*/  UMOV UR4, UR19 ;  /* 0x0000001300047c82 */ /* 0x000fe20008000000 */
[----:B------:R-:W-:Y:S02]  /*2750*/  UIMAD.WIDE.U32 UR16, UR40, UR12, URZ ;  /* 0x0000000c281072a5 */ /* 0x000fe4000f8e00ff */
[----:B------:R-:W-:-:S03]  /*2760*/  UIMAD.WIDE.U32 UR18, UR6, UR8, URZ ;  /* 0x00000008061272a5 */ /* 0x000fc6000f8e00ff */
[----:B------:R-:W-:Y:S01]  /*2770*/  UMOV UR10, UR11 ;  /* 0x0000000b000a7c82 */ /* 0x000fe20008000000 */
[----:B------:R-:W-:Y:S02]  /*2780*/  USHF.R.U32.HI UR4, URZ, UR22, UR4 ;  /* 0x00000016ff047299 */ /* 0x000fe40008011604 */
[----:B------:R-:W-:Y:S01]  /*2790*/  @UP3 USHF.R.U32.HI UR5, URZ, UR9, UR10 ;  /* 0x00000009ff053299 */ /* 0x000fe2000801160a */
[----:B------:R-:W-:Y:S01]  /*27a0*/  UMOV UR16, UR17 ;  /* 0x0000001100107c82 */ /* 0x000fe20008000000 */
[----:B------:R-:W-:Y:S01]  /*27b0*/  UMOV UR18, UR19 ;  /* 0x0000001300127c82 */ /* 0x000fe20008000000 */
[----:B------:R-:W-:Y:S02]  /*27c0*/  USHF.R.U32.HI UR13, URZ, UR13, UR16 ;  /* 0x0000000dff0d7299 */ /* 0x000fe40008011610 */
[----:B------:R-:W-:Y:S02]  /*27d0*/  USEL UR4, UR39, UR4, !UP0 ;  /* 0x0000000427047287 */ /* 0x000fe4000c000000 */
[----:B------:R-:W-:-:S02]  /*27e0*/  @UP3 USHF.R.U32.HI UR6, URZ, UR9, UR18 ;  /* 0x00000009ff063299 */ /* 0x000fc40008011612 */
[----:B------:R-:W-:Y:S02]  /*27f0*/  UIMAD UR10, UR42, UR5, URZ ;  /* 0x000000052a0a72a4 */ /* 0x000fe4000f8e02ff */
[----:B------:R-:W-:Y:S02]  /*2800*/  USEL UR5, UR40, UR13, !UP2 ;  /* 0x0000000d28057287 */ /* 0x000fe4000d000000 */
[----:B------:R-:W-:Y:S02]  /*2810*/  UIMAD UR12, UR42, UR6, URZ ;  /* 0x000000062a0c72a4 */ /* 0x000fe4000f8e02ff */
[----:B------:R-:W-:Y:S02]  /*2820*/  UISETP.GE.AND UP0, UPT, UR4, UR10, UPT ;  /* 0x0000000a0400728c */ /* 0x000fe4000bf06270 */
[----:B------:R-:W-:Y:S02]  /*2830*/  UIMAD.WIDE.U32 UR10, UR4, UR8, URZ ;  /* 0x00000008040a72a5 */ /* 0x000fe4000f8e00ff */
[----:B------:R-:W-:-:S02]  /*2840*/  UISETP.GE.OR UP0, UPT, UR5, UR12, UP0 ;  /* 0x0000000c0500728c */ /* 0x000fc40008706670 */
        /* <DEDUP_REMOVED lines=19> */
.L_x_41:
[----:B------:R-:W3:Y:S02]  /*2980*/  LDCU UR4, c[0x0][0xb30] ;  /* 0x00016600ff0477ac */ /* 0x000ee40008000800 */
[----:B---3--:R-:W-:-:S09]  /*2990*/  UISETP.NE.AND UP0, UPT, UR4, 0x1, UPT ;  /* 0x000000010400788c */ /* 0x008fd2000bf05270 */
[----:B------:R-:W-:Y:S05]  /*29a0*/  BRA.U UP0, `(.L_x_42) ;  /* 0x0000000100447547 */ /* 0x000fea000b800000 */
[----:B------:R-:W3:Y:S01]  /*29b0*/  LDCU.128 UR12, c[0x0][0xb10] ;  /* 0x00016200ff0c77ac */ /* 0x000ee20008000c00 */
[----:B------:R-:W4:Y:S01]  /*29c0*/  LDCU UR10, c[0x0][0xb0c] ;  /* 0x00016180ff0a77ac */ /* 0x000f220008000800 */
[----:B------:R-:W1:Y:S01]  /*29d0*/  LDCU UR6, c[0x0][0xb20] ;  /* 0x00016400ff0677ac */ /* 0x000e620008000800 */
[----:B---3--:R-:W-:Y:S02]  /*29e0*/  UIMAD.WIDE.U32 UR8, UR40, UR12, URZ ;  /* 0x0000000c280872a5 */ /* 0x008fe4000f8e00ff */
[----:B------:R-:W-:Y:S02]  /*29f0*/  UIMAD.WIDE.U32 UR4, UR39, UR15, URZ ;  /* 0x0000000f270472a5 */ /* 0x000fe4000f8e00ff */
[----:B----4-:R-:W-:Y:S02]  /*2a00*/  UISETP.NE.AND UP2, UPT, UR10, 0x1, UPT ;  /* 0x000000010a00788c */ /* 0x010fe4000bf45270 */
[----:B------:R-:W-:Y:S01]  /*2a10*/  UISETP.NE.AND UP0, UPT, UR14, 0x1, UPT ;  /* 0x000000010e00788c */ /* 0x000fe2000bf05270 */
[----:B------:R-:W-:-:S02]  /*2a20*/  UMOV UR8, UR9 ;  /* 0x0000000900087c82 */ /* 0x000fc40008000000 */
[----:B------:R-:W-:Y:S01]  /*2a30*/  UMOV UR4, UR5 ;  /* 0x0000000500047c82 */ /* 0x000fe20008000000 */
[----:B------:R-:W-:Y:S02]  /*2a40*/  USHF.R.U32.HI UR13, URZ, UR13, UR8 ;  /* 0x0000000dff0d7299 */ /* 0x000fe40008011608 */
[----:B-1----:R-:W-:Y:S02]  /*2a50*/  USHF.R.U32.HI UR4, URZ, UR6, UR4 ;  /* 0x00000006ff047299 */ /* 0x002fe40008011604 */
[----:B------:R-:W-:Y:S02]  /*2a60*/  USEL UR5, UR40, UR13, !UP2 ;  /* 0x0000000d28057287 */ /* 0x000fe4000d000000 */
[----:B------:R-:W-:-:S04]  /*2a70*/  USEL UR4, UR39, UR4, !UP0 ;  /* 0x0000000427047287 */ /* 0x000fc8000c000000 */
[----:B------:R-:W-:Y:S02]  /*2a80*/  UIADD3 UR6, UPT, UPT, UR5, -UR4, URZ ;  /* 0x8000000405067290 */ /* 0x000fe4000fffe0ff */
[----:B------:R-:W-:Y:S02]  /*2a90*/  UIADD3 UR4, UPT, UPT, -UR5, UR4, URZ ;  /* 0x0000000405047290 */ /* 0x000fe4000fffe1ff */
[----:B------:R-:W-:Y:S02]  /*2aa0*/  UIMAD UR39, UR6, UR14, UR39 ;  /* 0x0000000e062772a4 */ /* 0x000fe4000f8e0227 */
[----:B------:R-:W-:-:S12]  /*2ab0*/  UIMAD UR40, UR4, UR10, UR40 ;  /* 0x0000000a042872a4 */ /* 0x000fd8000f8e0228 */
.L_x_42:
[----:B------:R-:W-:Y:S01]  /*2ac0*/  VIADD R11, R11, 0x1 ;  /* 0x000000010b0b7836 */ /* 0x000fe20000000000 */
[----:B------:R-:W-:Y:S02]  /*2ad0*/  R2UR UR5, R52 ;  /* 0x00000000340572ca */ /* 0x000fe400000e0000 */
[----:B------:R-:W-:Y:S02]  /*2ae0*/  R2UR UR4, R51 ;  /* 0x00000000330472ca */ /* 0x000fe400000e0000 */
[C---:B------:R-:W-:Y:S02]  /*2af0*/  ISETP.NE.AND P0, PT, R11.reuse, 0x2, PT ;  /* 0x000000020b00780c */ /* 0x040fe40003f05270 */
[----:B------:R-:W-:Y:S02]  /*2b00*/  PLOP3.LUT P1, PT, PT, PT, PT, 0x80, 0x8 ;  /* 0x000000000008781c */ /* 0x000fe40003f2f070 */
[----:B-1----:R-:W-:Y:S02]  /*2b10*/  SEL R0, RZ, 0x1, P0 ;  /* 0x00000001ff007807 */ /* 0x002fe40000000000 */
[----:B------:R-:W-:-:S02]  /*2b20*/  SEL R11, R11, RZ, P0 ;  /* 0x000000ff0b0b7207 */ /* 0x000fc40000000000 */
[----:B------:R-:W-:Y:S01]  /*2b30*/  LOP3.LUT R10, R10, R0, RZ, 0x3c, !PT ;  /* 0x000000000a0a7212 */ /* 0x000fe200078e3cff */
[----:B------:R-:W-:Y:S02]  /*2b40*/  UIADD3 UR16, UPT, UPT, UR40, UR5, URZ ;  /* 0x0000000528107290 */ /* 0x000fe4000fffe0ff */
[----:B------:R-:W-:Y:S01]  /*2b50*/  UIADD3 UR20, UPT, UPT, UR39, UR4, URZ ;  /* 0x0000000427147290 */ /* 0x000fe2000fffe0ff */
[----:B------:R-:W-:Y:S11]  /*2b60*/  BRA.U UP1, `(.L_x_43) ;  /* 0xfffffff101447547 */ /* 0x000ff6000b83ffff */
[----:B------:R-:W-:Y:S01]  /*2b70*/  UIADD3 UR21, UPT, UPT, UR21, 0x88, URZ ;  /* 0x0000008815157890 */ /* 0x000fe2000fffe0ff */
[----:B------:R-:W-:-:S03]  /*2b80*/  SHF.L.U32 R2, R12, 0x1f, RZ ;  /* 0x0000001f0c027819 */ /* 0x000fc600000006ff */
[----:B------:R-:W-:-:S09]  /*2b90*/  ULEA UR4, UR7, UR21, 0x3 ;  /* 0x0000001507047291 */ /* 0x000fd2000f8e18ff */
[----:B------:R-:W1:Y:S02]  /*2ba0*/  SYNCS.PHASECHK.TRANS64.TRYWAIT P0, [UR4], R2 ;  /* 0x00000002ff0075a7 */ /* 0x000e640008001104 */
[----:B-1----:R-:W-:Y:S05]  /*2bb0*/  @!P0 BRA `(.L_x_44) ;  /* 0x00000064006c8947 */ /* 0x002fea0003800000 */
.L_x_157:
[----:B------:R-:W-:-:S04]  /*2bc0*/  UIADD3 UR4, UPT, UPT, UR7, 0x1, URZ ;  /* 0x0000000107047890 */ /* 0x000fc8000fffe0ff */
[----:B------:R-:W-:-:S04]  /*2bd0*/  UISETP.NE.AND UP0, UPT, UR4, 0x11, UPT ;  /* 0x000000110400788c */ /* 0x000fc8000bf05270 */
[----:B------:R-:W-:Y:S02]  /*2be0*/  USEL UR6, URZ, 0x1, UP0 ;  /* 0x00000001ff067887 */ /* 0x000fe40008000000 */
[----:B------:R-:W-:-:S04]  /*2bf0*/  USEL UR4, UR4, URZ, UP0 ;  /* 0x000000ff04047287 */ /* 0x000fc80008000000 */
[----:B------:R-:W-:Y:S01]  /*2c00*/  ULEA UR5, UR4, UR21, 0x3 ;  /* 0x0000001504057291 */ /* 0x000fe2000f8e18ff */
[----:B-1----:R-:W-:-:S04]  /*2c10*/  LOP3.LUT R2, R12, UR6, RZ, 0x3c, !PT ;  /* 0x000000060c027c12 */ /* 0x002fc8000f8e3cff */
[----:B------:R-:W-:-:S04]  /*2c20*/  SHF.L.U32 R3, R2, 0x1f, RZ ;  /* 0x0000001f02037819 */ /* 0x000fc800000006ff */
[----:B------:R-:W1:Y:S02]  /*2c30*/  SYNCS.PHASECHK.TRANS64.TRYWAIT P0, [UR5], R3 ;  /* 0x00000003ff0075a7 */ /* 0x000e640008001105 */
[----:B-1----:R-:W-:Y:S05]  /*2c40*/  @!P0 BRA `(.L_x_45) ;  /* 0x0000006400608947 */ /* 0x002fea0003800000 */
.L_x_159:
[----:B------:R-:W-:-:S04]  /*2c50*/  UIADD3 UR4, UPT, UPT, UR4, 0x1, URZ ;  /* 0x0000000104047890 */ /* 0x000fc8000fffe0ff */
[----:B------:R-:W-:-:S04]  /*2c60*/  UISETP.NE.AND UP0, UPT, UR4, 0x11, UPT ;  /* 0x000000110400788c */ /* 0x000fc8000bf05270 */
[----:B------:R-:W-:Y:S02]  /*2c70*/  USEL UR6, URZ, 0x1, UP0 ;  /* 0x00000001ff067887 */ /* 0x000fe40008000000 */
[----:B------:R-:W-:-:S04]  /*2c80*/  USEL UR4, UR4, URZ, UP0 ;  /* 0x000000ff04047287 */ /* 0x000fc80008000000 */
[----:B------:R-:W-:Y:S01]  /*2c90*/  ULEA UR5, UR4, UR21, 0x3 ;  /* 0x0000001504057291 */ /* 0x000fe2000f8e18ff */
[----:B------:R-:W-:-:S04]  /*2ca0*/  LOP3.LUT R2, R2, UR6, RZ, 0x3c, !PT ;  /* 0x0000000602027c12 */ /* 0x000fc8000f8e3cff */
[----:B-1----:R-:W-:-:S04]  /*2cb0*/  SHF.L.U32 R3, R2, 0x1f, RZ ;  /* 0x0000001f02037819 */ /* 0x002fc800000006ff */
[----:B------:R-:W1:Y:S02]  /*2cc0*/  SYNCS.PHASECHK.TRANS64.TRYWAIT P0, [UR5], R3 ;  /* 0x00000003ff0075a7 */ /* 0x000e640008001105 */
[----:B-1----:R-:W-:Y:S05]  /*2cd0*/  @!P0 BRA `(.L_x_46) ;  /* 0x0000006400548947 */ /* 0x002fea0003800000 */
.L_x_161:
        /* <DEDUP_REMOVED lines=9> */
.L_x_163:
        /* <DEDUP_REMOVED lines=9> */
.L_x_165:
        /* <DEDUP_REMOVED lines=9> */
.L_x_167:
        /* <DEDUP_REMOVED lines=9> */
.L_x_169:
        /* <DEDUP_REMOVED lines=9> */
.L_x_171:
        /* <DEDUP_REMOVED lines=9> */
.L_x_173:
        /* <DEDUP_REMOVED lines=9> */
.L_x_175:
        /* <DEDUP_REMOVED lines=9> */
.L_x_177:
        /* <DEDUP_REMOVED lines=9> */
.L_x_179:
        /* <DEDUP_REMOVED lines=9> */
.L_x_181:
        /* <DEDUP_REMOVED lines=9> */
.L_x_183:
        /* <DEDUP_REMOVED lines=9> */
.L_x_185:
        /* <DEDUP_REMOVED lines=9> */
.L_x_187:
[----:B------:R-:W-:-:S04]  /*3430*/  UIADD3 UR4, UPT, UPT, UR4, 0x1, URZ ;  /* 0x0000000104047890 */ /* 0x000fc8000fffe0ff */
[----:B------:R-:W-:-:S04]  /*3440*/  UISETP.NE.AND UP0, UPT, UR4, 0x11, UPT ;  /* 0x000000110400788c */ /* 0x000fc8000bf05270 */
[----:B------:R-:W-:Y:S02]  /*3450*/  USEL UR5, URZ, 0x1, UP0 ;  /* 0x00000001ff057887 */ /* 0x000fe40008000000 */
[----:B------:R-:W-:-:S04]  /*3460*/  USEL UR4, UR4, URZ, UP0 ;  /* 0x000000ff04047287 */ /* 0x000fc80008000000 */
[----:B------:R-:W-:Y:S01]  /*3470*/  ULEA UR4, UR4, UR21, 0x3 ;  /* 0x0000001504047291 */ /* 0x000fe2000f8e18ff */
[----:B------:R-:W-:-:S04]  /*3480*/  LOP3.LUT R2, R2, UR5, RZ, 0x3c, !PT ;  /* 0x0000000502027c12 */ /* 0x000fc8000f8e3cff */
[----:B------:R-:W-:Y:S01]  /*3490*/  SHF.L.U32 R2, R2, 0x1f, RZ ;  /* 0x0000001f02027819 */ /* 0x000fe200000006ff */
[----:B-1----:R-:W-:-:S07]  /*34a0*/  IMAD.U32 R0, RZ, RZ, UR4 ;  /* 0x00000004ff007e24 */ /* 0x002fce000f8e00ff */
.L_x_60:
[----:B-1----:R1:W3:Y:S02]  /*34b0*/  SYNCS.PHASECHK.TRANS64.TRYWAIT P0, [R0+URZ], R2 ;  /* 0x00000002000075a7 */ /* 0x0022e400080011ff */
[----:B---3--:R-:W-:Y:S05]  /*34c0*/  @!P0 NANOSLEEP.SYNCS 0x989680 ;  /* 0x009896800000895d */ /* 0x008fea0003900000 */
[----:B------:R-:W3:Y:S02]  /*34d0*/  @!P0 SYNCS.PHASECHK.TRANS64 P0, [R0+URZ], R2 ;  /* 0x00000002000085a7 */ /* 0x000ee400080010ff */
[----:B--23--:R-:W-:Y:S05]  /*34e0*/  @P0 EXIT ;  /* 0x000000000000094d */ /* 0x00cfea0003800000 */
[----:B------:R-:W-:Y:S05]  /*34f0*/  BRA `(.L_x_60) ;  /* 0xfffffffc00ec7947 */ /* 0x000fea000383ffff */
.L_x_23:
[----:B------:R-:W2:Y:S02]  /*3500*/  S2UR UR4, SR_CgaCtaId ;  /* 0x00000000000479c3 */ /* 0x000ea40000008800 */
[----:B--2---:R-:W-:-:S04]  /*3510*/  UISETP.NE.AND UP0, UPT, UR4, URZ, UPT ;  /* 0x000000ff0400728c */ /* 0x004fc8000bf05270 */
[----:B------:R-:W-:-:S09]  /*3520*/  UISETP.NE.OR UP0, UPT, UR17, 0x1, UP0 ;  /* 0x000000011100788c */ /* 0x000fd20008705670 */
[----:B------:R-:W-:Y:S05]  /*3530*/  BRA.U UP0, `(.L_x_61) ;  /* 0x00000005004c7547 */ /* 0x000fea000b800000 */
[----:B------:R-:W2:Y:S01]  /*3540*/  S2UR UR5, SR_CgaCtaId ;  /* 0x00000000000579c3 */ /* 0x000ea20000008800 */
[----:B------:R-:W-:Y:S01]  /*3550*/  UMOV UR4, 0x400 ;  /* 0x0000040000047882 */ /* 0x000fe20000000000 */
[----:B------:R-:W-:Y:S01]  /*3560*/  ISETP.GE.U32.AND P2, PT, R0, 0x8, PT ;  /* 0x000000080000780c */ /* 0x000fe20003f46070 */
[----:B------:R-:W-:Y:S01]  /*3570*/  IMAD.MOV.U32 R12, RZ, RZ, 0x1 ;  /* 0x00000001ff0c7424 */ /* 0x000fe200078e00ff */
[----:B------:R-:W-:Y:S02]  /*3580*/  CS2R R10, SRZ ;  /* 0x00000000000a7805 */ /* 0x000fe4000001ff00 */
[----:B------:R-:W-:Y:S01]  /*3590*/  CS2R R8, SRZ ;  /* 0x0000000000087805 */ /* 0x000fe2000001ff00 */
[----:B--2---:R-:W-:-:S03]  /*35a0*/  ULEA UR6, UR5, UR4, 0x18 ;  /* 0x0000000405067291 */ /* 0x004fc6000f8ec0ff */
[----:B------:R-:W-:-:S09]  /*35b0*/  UMOV UR5, URZ ;  /* 0x000000ff00057c82 */ /* 0x000fd20008000000 */
.L_x_65:
[----:B------:R-:W-:Y:S02]  /*35c0*/  LEA R2, R8, UR6, 0x3 ;  /* 0x0000000608027c11 */ /* 0x000fe4000f8e18ff */
[----:B------:R-:W-:-:S03]  /*35d0*/  SHF.L.U32 R4, R9, 0x1f, RZ ;  /* 0x0000001f09047819 */ /* 0x000fc600000006ff */
[----:B------:R-:W-:Y:S01]  /*35e0*/  VIADD R5, R2, 0x1d0 ;  /* 0x000001d002057836 */ /* 0x000fe20000000000 */
[----:B------:R-:W2:Y:S02]  /*35f0*/  SYNCS.PHASECHK.TRANS64.TRYWAIT P0, [R2+URZ+0x1c0], R4 ;  /* 0x0001c004020075a7 */ /* 0x000ea400080011ff */
[----:B--2---:R-:W-:Y:S05]  /*3600*/  @!P0 BRA `(.L_x_62) ;  /* 0x0000006000588947 */ /* 0x004fea0003800000 */
.L_x_188:
[----:B------:R-:W-:Y:S01]  /*3610*/  ULEA UR4, UR5, UR6, 0x3 ;  /* 0x0000000605047291 */ /* 0x000fe2000f8e18ff */
[----:B--2---:R-:W-:Y:S01]  /*3620*/  PRMT R2, RZ, 0x654, R5 ;  /* 0x00000654ff027816 */ /* 0x004fe20000000005 */
[----:B------:R-:W-:Y:S01]  /*3630*/  @!P2 IMAD.MOV.U32 R4, RZ, RZ, 0x10 ;  /* 0x00000010ff04a424 */ /* 0x000fe200078e00ff */
[----:B------:R-:W-:Y:S01]  /*3640*/  SHF.L.U32 R5, R12, 0x1f, RZ ;  /* 0x0000001f0c057819 */ /* 0x000fe200000006ff */
[----:B------:R-:W-:Y:S01]  /*3650*/  UIADD3 UR7, UPT, UPT, UR4, 0x160, URZ ;  /* 0x0000016004077890 */ /* 0x000fe2000fffe0ff */
[----:B------:R2:W-:Y:S05]  /*3660*/  SYNCS.ARRIVE.TRANS64.RED.A1T0 RZ, [R2+URZ], RZ ;  /* 0x000000ff02ff79a7 */ /* 0x0005ea00081004ff */
[----:B------:R-:W-:Y:S01]  /*3670*/  IMAD.U32 R6, RZ, RZ, UR7 ;  /* 0x00000007ff067e24 */ /* 0x000fe2000f8e00ff */
[----:B------:R-:W3:Y:S04]  /*3680*/  SYNCS.PHASECHK.TRANS64.TRYWAIT P0, [UR4+0x170], R5 ;  /* 0x00017005ff0075a7 */ /* 0x000ee80008001104 */
[----:B------:R-:W-:Y:S01]  /*3690*/  PRMT R6, R0, 0x654, R6 ;  /* 0x0000065400067816 */ /* 0x000fe20000000006 */
[----:B--23--:R-:W-:Y:S06]  /*36a0*/  @!P0 BRA `(.L_x_63) ;  /* 0x0000006000448947 */ /* 0x00cfec0003800000 */
.L_x_190:
[----:B------:R-:W-:Y:S01]  /*36b0*/  ULEA UR8, UR5, UR6, 0x4 ;  /* 0x0000000605087291 */ /* 0x000fe2000f8e20ff */
[----:B------:R-:W-:Y:S01]  /*36c0*/  SEL R3, R6, R3, !P2 ;  /* 0x0000000306037207 */ /* 0x000fe20005000000 */
[----:B------:R-:W-:Y:S01]  /*36d0*/  UIADD3 UR9, UPT, UPT, UR4, 0x160, URZ ;  /* 0x0000016004097890 */ /* 0x000fe2000fffe0ff */
[----:B--2---:R-:W-:Y:S01]  /*36e0*/  LEA R2, R11, UR6, 0x3 ;  /* 0x000000060b027c11 */ /* 0x004fe2000f8e18ff */
[----:B------:R-:W-:Y:S01]  /*36f0*/  UIADD3 UR8, UPT, UPT, UR8, 0x1f0, URZ ;  /* 0x000001f008087890 */ /* 0x000fe2000fffe0ff */
[----:B------:R2:W-:Y:S01]  /*3700*/  @!P2 SYNCS.ARRIVE.TRANS64.RED RZ, [R3+URZ], R4 ;  /* 0x0000000403ffa9a7 */ /* 0x0005e200080004ff */
[----:B------:R-:W-:Y:S01]  /*3710*/  UIADD3 UR4, UPT, UPT, UR5, 0x1, URZ ;  /* 0x0000000105047890 */ /* 0x000fe2000fffe0ff */
[----:B------:R-:W-:-:S03]  /*3720*/  VIADD R8, R8, 0x1 ;  /* 0x0000000108087836 */ /* 0x000fc60000000000 */
[----:B------:R-:W-:Y:S02]  /*3730*/  UISETP.NE.AND UP0, UPT, UR4, 0x2, UPT ;  /* 0x000000020400788c */ /* 0x000fe4000bf05270 */
[----:B------:R-:W-:Y:S01]  /*3740*/  ISETP.NE.AND P0, PT, R8, 0x2, PT ;  /* 0x000000020800780c */ /* 0x000fe20003f05270 */
[----:B------:R-:W-:Y:S06]  /*3750*/  UGETNEXTWORKID.BROADCAST [UR8], [UR9] ;  /* 0x00000000080073ca */ /* 0x000fec0008000100 */
[----:B------:R-:W-:Y:S02]  /*3760*/  USEL UR7, URZ, 0x1, UP0 ;  /* 0x00000001ff077887 */ /* 0x000fe40008000000 */
[----:B------:R-:W-:-:S04]  /*3770*/  USEL UR5, UR4, URZ, UP0 ;  /* 0x000000ff04057287 */ /* 0x000fc80008000000 */
[----:B------:R-:W-:Y:S02]  /*3780*/  LOP3.LUT R12, R12, UR7, RZ, 0x3c, !PT ;  /* 0x000000070c0c7c12 */ /* 0x000fe4000f8e3cff */
[----:B--2---:R-:W-:-:S04]  /*3790*/  SHF.L.U32 R4, R10, 0x1f, RZ ;  /* 0x0000001f0a047819 */ /* 0x004fc800000006ff */
[----:B------:R-:W2:Y:S02]  /*37a0*/  SYNCS.PHASECHK.TRANS64.TRYWAIT P1, [R2+URZ+0x160], R4 ;  /* 0x00016004020075a7 */ /* 0x000ea400080211ff */
[----:B--2---:R-:W-:Y:S05]  /*37b0*/  @!P1 BRA `(.L_x_64) ;  /* 0x0000006000189947 */ /* 0x004fea0003800000 */
.L_x_191:
[C---:B--2---:R-:W-:Y:S01]  /*37c0*/  LEA R4, R11.reuse, UR6, 0x4 ;  /* 0x000000060b047c11 */ /* 0x044fe2000f8e20ff */
[----:B------:R-:W-:Y:S01]  /*37d0*/  VIADD R2, R2, 0x170 ;  /* 0x0000017002027836 */ /* 0x000fe20000000000 */
[----:B------:R-:W-:Y:S01]  /*37e0*/  SEL R8, R8, RZ, P0 ;  /* 0x000000ff08087207 */ /* 0x000fe20000000000 */
[----:B------:R-:W-:-:S03]  /*37f0*/  VIADD R11, R11, 0x1 ;  /* 0x000000010b0b7836 */ /* 0x000fc60000000000 */
[----:B------:R-:W2:Y:S01]  /*3800*/  LDS.128 R4, [R4+0x1f0] ;  /* 0x0001f00004047984 */ /* 0x000ea20000000c00 */
[----:B------:R-:W-:Y:S02]  /*3810*/  PRMT R2, RZ, 0x654, R2 ;  /* 0x00000654ff027816 */ /* 0x000fe40000000002 */
[C---:B------:R-:W-:Y:S01]  /*3820*/  ISETP.NE.AND P1, PT, R11.reuse, 0x2, PT ;  /* 0x000000020b00780c */ /* 0x040fe20003f25270 */
[----:B------:R-:W-:Y:S01]  /*3830*/  @!PT LDS RZ, [RZ] ;  /* 0x00000000fffff984 */ /* 0x000fe20000000800 */
[----:B------:R-:W-:Y:S01]  /*3840*/  @!PT LDS RZ, [RZ] ;  /* 0x00000000fffff984 */ /* 0x000fe20000000800 */
[----:B------:R-:W-:Y:S01]  /*3850*/  @!PT LDS RZ, [RZ] ;  /* 0x00000000fffff984 */ /* 0x000fe20000000800 */
[----:B------:R-:W-:Y:S01]  /*3860*/  @!PT LDS RZ, [RZ] ;  /* 0x00000000fffff984 */ /* 0x000fe20000000800 */
[----:B------:R3:W-:Y:S06]  /*3870*/  MEMBAR.ALL.CTA ;  /* 0x0000000000007992 */ /* 0x0007ec0000008000 */
[----:B---3--:R-:W3:Y:S01]  /*3880*/  FENCE.VIEW.ASYNC.S ;  /* 0x00000000000073c6 */ /* 0x008ee20000000000 */
[----:B------:R-:W-:Y:S01]  /*3890*/  SEL R11, R11, RZ, P1 ;  /* 0x000000ff0b0b7207 */ /* 0x000fe20000800000 */
[----:B---3--:R3:W-:Y:S01]  /*38a0*/  SYNCS.ARRIVE.TRANS64.RED.A1T0 RZ, [R2+URZ], RZ ;  /* 0x000000ff02ff79a7 */ /* 0x0087e200081004ff */
[----:B--2---:R-:W-:-:S02]  /*38b0*/  LOP3.LUT P3, RZ, R6, 0x1, RZ, 0xc0, !PT ;  /* 0x0000000106ff7812 */ /* 0x004fc4000786c0ff */
[----:B------:R-:W-:-:S04]  /*38c0*/  SEL R4, RZ, 0x1, P1 ;  /* 0x00000001ff047807 */ /* 0x000fc80000800000 */
[----:B------:R-:W-:Y:S02]  /*38d0*/  LOP3.LUT R10, R10, R4, RZ, 0x3c, !PT ;  /* 0x000000040a0a7212 */ /* 0x000fe400078e3cff */
[----:B---3--:R-:W-:-:S04]  /*38e0*/  SEL R2, RZ, 0x1, P0 ;  /* 0x00000001ff027807 */ /* 0x008fc80000000000 */
[----:B------:R-:W-:Y:S01]  /*38f0*/  LOP3.LUT R9, R9, R2, RZ, 0x3c, !PT ;  /* 0x0000000209097212 */ /* 0x000fe200078e3cff */
[----:B------:R-:W-:Y:S06]  /*3900*/  @P3 BRA `(.L_x_65) ;  /* 0xfffffffc002c3947 */ /* 0x000fec000383ffff */
[----:B------:R-:W-:Y:S01]  /*3910*/  ULEA UR4, UR5, UR6, 0x3 ;  /* 0x0000000605047291 */ /* 0x000fe2000f8e18ff */
[----:B------:R-:W-:-:S08]  /*3920*/  SHF.L.U32 R2, R12, 0x1f, RZ ;  /* 0x0000001f0c027819 */ /* 0x000fd000000006ff */
[----:B------:R-:W2:Y:S02]  /*3930*/  SYNCS.PHASECHK.TRANS64 P0, [UR4+0x170], R2 ;  /* 0x00017002ff0075a7 */ /* 0x000ea40008001004 */
[----:B--2---:R-:W-:Y:S05]  /*3940*/  @P0 BRA `(.L_x_66) ;  /* 0x0000000000080947 */ /* 0x004fea0003800000 */
[----:B------:R-:W2:Y:S02]  /*3950*/  SYNCS.PHASECHK.TRANS64.TRYWAIT P0, [UR4+0x170], R2 ;  /* 0x00017002ff0075a7 */ /* 0x000ea40008001104 */
[----:B--2---:R-:W-:Y:S05]  /*3960*/  @!P0 BRA `(.L_x_67) ;  /* 0x0000005c00c08947 */ /* 0x004fea0003800000 */
.L_x_66:
[----:B------:R-:W-:-:S04]  /*3970*/  UIADD3 UR7, UPT, UPT, UR5, 0x1, URZ ;  /* 0x0000000105077890 */ /* 0x000fc8000fffe0ff */
[----:B------:R-:W-:-:S04]  /*3980*/  UISETP.NE.AND UP0, UPT, UR7, 0x2, UPT ;  /* 0x000000020700788c */ /* 0x000fc8000bf05270 */
[----:B------:R-:W-:Y:S02]  /*3990*/  USEL UR8, URZ, 0x1, UP0 ;  /* 0x00000001ff087887 */ /* 0x000fe40008000000 */
[----:B------:R-:W-:-:S04]  /*39a0*/  USEL UR7, UR7, URZ, UP0 ;  /* 0x000000ff07077287 */ /* 0x000fc80008000000 */
[----:B------:R-:W-:Y:S01]  /*39b0*/  ULEA UR7, UR7, UR6, 0x3 ;  /* 0x0000000607077291 */ /* 0x000fe2000f8e18ff */
[----:B--2---:R-:W-:-:S04]  /*39c0*/  LOP3.LUT R2, R12, UR8, RZ, 0x3c, !PT ;  /* 0x000000080c027c12 */ /* 0x004fc8000f8e3cff */
[----:B------:R-:W-:-:S04]  /*39d0*/  SHF.L.U32 R0, R2, 0x1f, RZ ;  /* 0x0000001f02007819 */ /* 0x000fc800000006ff */
[----:B------:R-:W2:Y:S02]  /*39e0*/  SYNCS.PHASECHK.TRANS64 P0, [UR7+0x170], R0 ;  /* 0x00017000ff0075a7 */ /* 0x000ea40008001007 */
[----:B-12---:R-:W-:Y:S05]  /*39f0*/  @P0 EXIT ;  /* 0x000000000000094d */ /* 0x006fea0003800000 */
[----:B------:R-:W-:Y:S02]  /*3a00*/  SHF.L.U32 R2, R2, 0x1f, RZ ;  /* 0x0000001f02027819 */ /* 0x000fe400000006ff */
[----:B------:R-:W-:-:S07]  /*3a10*/  MOV R0, UR7 ;  /* 0x0000000700007c02 */ /* 0x000fce0008000f00 */
.L_x_68:
[----:B-1----:R1:W2:Y:S02]  /*3a20*/  SYNCS.PHASECHK.TRANS64.TRYWAIT P0, [R0+URZ+0x170], R2 ;  /* 0x00017002000075a7 */ /* 0x0022a400080011ff */
[----:B--2---:R-:W-:Y:S05]  /*3a30*/  @!P0 NANOSLEEP.SYNCS 0x989680 ;  /* 0x009896800000895d */ /* 0x004fea0003900000 */
[----:B------:R-:W2:Y:S02]  /*3a40*/  @!P0 SYNCS.PHASECHK.TRANS64 P0, [R0+URZ+0x170], R2 ;  /* 0x00017002000085a7 */ /* 0x000ea400080010ff */
[----:B--2---:R-:W-:Y:S05]  /*3a50*/  @P0 EXIT ;  /* 0x000000000000094d */ /* 0x004fea0003800000 */
[----:B------:R-:W-:Y:S05]  /*3a60*/  BRA `(.L_x_68) ;  /* 0xfffffffc00ec7947 */ /* 0x000fea000383ffff */
.L_x_61:
[----:B------:R-:W-:Y:S05]  /*3a70*/  BRA.U UP6, `(.L_x_69) ;  /* 0x0000000d06a07547 */ /* 0x000fea000b800000 */
[----:B------:R-:W2:Y:S01]  /*3a80*/  S2UR UR7, SR_CgaCtaId ;  /* 0x00000000000779c3 */ /* 0x000ea20000008800 */
[----:B------:R-:W-:Y:S01]  /*3a90*/  UMOV UR4, 0x40 ;  /* 0x0000004000047882 */ /* 0x000fe20000000000 */
[----:B------:R-:W-:Y:S01]  /*3aa0*/  NOP ;  /* 0x0000000000007918 */ /* 0x000fe20000000000 */
[----:B------:R-:W-:Y:S01]  /*3ab0*/  UMOV UR6, 0x400 ;  /* 0x0000040000067882 */ /* 0x000fe20000000000 */
[----:B--2---:R-:W-:Y:S02]  /*3ac0*/  ULEA UR5, UR7, UR4, 0x18 ;  /* 0x0000000407057291 */ /* 0x004fe4000f8ec0ff */
[----:B------:R-:W-:-:S07]  /*3ad0*/  ULEA UR6, UR7, UR6, 0x18 ;  /* 0x0000000607067291 */ /* 0x000fce000f8ec0ff */
[----:B------:R-:W2:Y:S02]  /*3ae0*/  LDS.U8 R0, [UR5+0x1c] ;  /* 0x00001c05ff007984 */ /* 0x000ea40008000000 */
[----:B--2---:R-:W-:-:S13]  /*3af0*/  ISETP.NE.AND P0, PT, R0, RZ, PT ;  /* 0x000000ff0000720c */ /* 0x004fda0003f05270 */
[----:B------:R-:W-:Y:S05]  /*3b00*/  @P0 BRA `(.L_x_70) ;  /* 0x0000000000580947 */ /* 0x000fea0003800000 */
[----:B------:R-:W-:-:S13]  /*3b10*/  ELECT P0, URZ, PT ;  /* 0x0000000000ff782f */ /* 0x000fda0003800000 */
[----:B------:R-:W-:Y:S05]  /*3b20*/  @!P0 BRA `(.L_x_71) ;  /* 0x0000000000608947 */ /* 0x000fea0003800000 */
[----:B------:R-:W-:Y:S01]  /*3b30*/  UMOV UR4, 0x10 ;  /* 0x0000001000047882 */ /* 0x000fe20000000000 */
[----:B------:R-:W-:Y:S01]  /*3b40*/  HFMA2 R0, -RZ, RZ, 0, 5.9604644775390625e-08 ;  /* 0x00000001ff007431 */ /* 0x000fe200000001ff */
[----:B------:R-:W-:-:S03]  /*3b50*/  MOV R3, 0xffff ;  /* 0x0000ffff00037802 */ /* 0x000fc60000000f00 */
[----:B------:R-:W-:Y:S04]  /*3b60*/  DEPBAR.LE SB2, 0x36 ;  /* 0x0000ad800000791a */ /* 0x000fe80000000000 */
[----:B------:R-:W2:Y:S02]  /*3b70*/  UTCATOMSWS.FIND_AND_SET.ALIGN UP0, UR4, UR4 ;  /* 0x00000004000475e3 */ /* 0x000ea40008000800 */
[----:B--2---:R-:W-:Y:S01]  /*3b80*/  MOV R4, UR4 ;  /* 0x0000000400047c02 */ /* 0x004fe20008000f00 */
[----:B------:R-:W-:Y:S06]  /*3b90*/  BRA.U UP0, `(.L_x_72) ;  /* 0x0000000100187547 */ /* 0x000fec000b800000 */
.L_x_73:
[----:B------:R-:W-:Y:S05]  /*3ba0*/  NANOSLEEP 0x64 ;  /* 0x000000640000795d */ /* 0x000fea0003800000 */
[----:B------:R-:W-:-:S05]  /*3bb0*/  UMOV UR4, 0x10 ;  /* 0x0000001000047882 */ /* 0x000fca0000000000 */
[----:B------:R-:W-:Y:S04]  /*3bc0*/  DEPBAR.LE SB2, 0x36 ;  /* 0x0000ad800000791a */ /* 0x000fe80000000000 */
[----:B------:R-:W2:Y:S02]  /*3bd0*/  UTCATOMSWS.FIND_AND_SET.ALIGN UP0, UR4, UR4 ;  /* 0x00000004000475e3 */ /* 0x000ea40008000800 */
[----:B--2---:R-:W-:Y:S01]  /*3be0*/  MOV R4, UR4 ;  /* 0x0000000400047c02 */ /* 0x004fe20008000f00 */
[----:B------:R-:W-:Y:S05]  /*3bf0*/  BRA.U !UP0, `(.L_x_73) ;  /* 0xfffffffd08e87547 */ /* 0x000fea000b83ffff */
.L_x_72:
[-C--:B------:R-:W-:Y:S02]  /*3c00*/  SHF.L.U32 R3, R3, R4.reuse, RZ ;  /* 0x0000000403037219 */ /* 0x080fe400000006ff */
[----:B------:R-:W-:Y:S01]  /*3c10*/  SHF.L.U32 R0, R0, R4, RZ ;  /* 0x0000000400007219 */ /* 0x000fe200000006ff */
[----:B------:R-:W-:Y:S02]  /*3c20*/  IMAD.SHL.U32 R4, R4, 0x20, RZ ;  /* 0x0000002004047824 */ /* 0x000fe400078e00ff */
[----:B------:R2:W-:Y:S04]  /*3c30*/  ATOMS.OR RZ, [UR5+0x14], R3 ;  /* 0x00001403ffff798c */ /* 0x0005e8000b000005 */
[----:B------:R2:W-:Y:S04]  /*3c40*/  ATOMS.OR RZ, [UR5+0x18], R0 ;  /* 0x00001800ffff798c */ /* 0x0005e8000b000005 */
[----:B------:R2:W-:Y:S01]  /*3c50*/  STS [UR6+0x210], R4 ;  /* 0x00021004ff007988 */ /* 0x0005e20008000806 */
[----:B------:R-:W-:Y:S05]  /*3c60*/  BRA `(.L_x_71) ;  /* 0x0000000000107947 */ /* 0x000fea0003800000 */
.L_x_70:
[----:B------:R-:W-:Y:S02]  /*3c70*/  MOV R0, 0xffffffff ;  /* 0xffffffff00007802 */ /* 0x000fe40000000f00 */
[----:B------:R-:W-:-:S03]  /*3c80*/  MOV R4, 0x3cb0 ;  /* 0x00003cb000047802 */ /* 0x000fc60000000f00 */
[----:B------:R2:W-:Y:S04]  /*3c90*/  STS [UR6+0x210], R0 ;  /* 0x00021000ff007988 */ /* 0x0005e80008000806 */
[----:B-12--5:R-:W-:Y:S05]  /*3ca0*/  CALL.REL.NOINC `($__internal_1_$__cuda_sm10x_tcgen05_guardrail_trap_phase_invalid_during_alloc) ;  /* 0x0000006400087944 */ /* 0x026fea0003c00000 */
.L_x_71:
[----:B------:R-:W-:Y:S05]  /*3cb0*/  WARPSYNC.ALL ;  /* 0x0000000000007948 */ /* 0x000fea0003800000 */
[----:B------:R-:W3:Y:S01]  /*3cc0*/  S2UR UR4, SR_CgaCtaId ;  /* 0x00000000000479c3 */ /* 0x000ee20000008800 */
[----:B------:R-:W-:Y:S01]  /*3cd0*/  UMOV UR17, 0x400 ;  /* 0x0000040000117882 */ /* 0x000fe20000000000 */
[----:B------:R-:W-:-:S06]  /*3ce0*/  NOP ;  /* 0x0000000000007918 */ /* 0x000fcc0000000000 */
[----:B------:R-:W-:Y:S06]  /*3cf0*/  BAR.ARV 0x6, 0xa0 ;  /* 0x0182800000007b1d */ /* 0x000fec0000002000 */
[----:B------:R-:W4:Y:S01]  /*3d00*/  LDCU UR5, c[0x0][0x38c] ;  /* 0x00007180ff0577ac */ /* 0x000f220008000800 */
[----:B------:R-:W-:Y:S01]  /*3d10*/  LOP3.LUT R2, R2, 0xffff, RZ, 0xc0, !PT ;  /* 0x0000ffff02027812 */ /* 0x000fe200078ec0ff */
[----:B------:R-:W-:Y:S01]  /*3d20*/  IMAD.MOV.U32 R11, RZ, RZ, 0x1 ;  /* 0x00000001ff0b7424 */ /* 0x000fe200078e00ff */
[----:B------:R-:W-:Y:S01]  /*3d30*/  CS2R R8, SRZ ;  /* 0x0000000000087805 */ /* 0x000fe2000001ff00 */
[----:B------:R-:W1:Y:S01]  /*3d40*/  LDCU UR8, c[0x0][0x38c] ;  /* 0x00007180ff0877ac */ /* 0x000e620008000800 */
[----:B------:R-:W-:Y:S01]  /*3d50*/  R2UR UR19, R2 ;  /* 0x00000000021372ca */ /* 0x000fe200000e0000 */
[----:B------:R-:W-:Y:S01]  /*3d60*/  IMAD.MOV.U32 R10, RZ, RZ, RZ ;  /* 0x000000ffff0a7224 */ /* 0x000fe200078e00ff */
[----:B------:R-:W-:Y:S01]  /*3d70*/  UMOV UR22, URZ ;  /* 0x000000ff00167c82 */ /* 0x000fe20008000000 */
[----:B------:R-:W-:Y:S01]  /*3d80*/  UMOV UR14, URZ ;  /* 0x000000ff000e7c82 */ /* 0x000fe20008000000 */
[----:B---3--:R-:W-:Y:S01]  /*3d90*/  ULEA UR17, UR4, UR17, 0x18 ;  /* 0x0000001104117291 */ /* 0x008fe2000f8ec0ff */
[----:B------:R-:W-:Y:S01]  /*3da0*/  UMOV UR26, 0x0 ;  /* 0x00000000001a7882 */ /* 0x000fe20000000000 */
[----:B------:R-:W-:-:S02]  /*3db0*/  UMOV UR27, 0x4200010 ;  /* 0x04200010001b7882 */ /* 0x000fc40000000000 */
[----:B------:R-:W-:Y:S02]  /*3dc0*/  UIADD3 UR6, UPT, UPT, UR17, 0x4600, URZ ;  /* 0x0000460011067890 */ /* 0x000fe4000fffe0ff */
[----:B------:R-:W-:Y:S02]  /*3dd0*/  UIADD3 UR7, UPT, UPT, UR17, 0x15600, URZ ;  /* 0x0001560011077890 */ /* 0x000fe4000fffe0ff */
[----:B----4-:R-:W-:Y:S01]  /*3de0*/  UIADD3 UR5, UPT, UPT, UR5, 0x1f, URZ ;  /* 0x0000001f05057890 */ /* 0x010fe2000fffe0ff */
[----:B--2---:R-:W2:Y:S01]  /*3df0*/  LDS R0, [UR17+0x210] ;  /* 0x00021011ff007984 */ /* 0x004ea20008000800 */
[----:B------:R-:W-:Y:S02]  /*3e00*/  USHF.R.U32.HI UR6, URZ, 0x4, UR6 ;  /* 0x00000004ff067899 */ /* 0x000fe40008011606 */
[----:B------:R-:W-:Y:S02]  /*3e10*/  USHF.R.S32.HI UR4, URZ, 0x1f, UR5 ;  /* 0x0000001fff047899 */ /* 0x000fe40008011405 */
[----:B------:R-:W-:-:S02]  /*3e20*/  ULOP3.LUT UR6, UR6, 0x3fff, URZ, 0xc0, !UPT ;  /* 0x00003fff06067892 */ /* 0x000fc4000f8ec0ff */
[----:B------:R-:W-:Y:S02]  /*3e30*/  ULEA.HI UR4, UR4, UR5, URZ, 0x5 ;  /* 0x0000000504047291 */ /* 0x000fe4000f8f28ff */
[----:B------:R-:W-:Y:S02]  /*3e40*/  USHF.R.U32.HI UR5, URZ, 0x4, UR7 ;  /* 0x00000004ff057899 */ /* 0x000fe40008011607 */
[----:B------:R-:W-:Y:S02]  /*3e50*/  USHF.R.S32.HI UR28, URZ, 0x5, UR4 ;  /* 0x00000005ff1c7899 */ /* 0x000fe40008011404 */
[----:B------:R-:W-:Y:S02]  /*3e60*/  ULOP3.LUT UR5, UR5, 0x3fff, URZ, 0xc0, !UPT ;  /* 0x00003fff05057892 */ /* 0x000fe4000f8ec0ff */
[----:B------:R-:W-:Y:S02]  /*3e70*/  UISETP.LT.AND UP0, UPT, UR28, 0x1, UPT ;  /* 0x000000011c00788c */ /* 0x000fe4000bf01270 */
[----:B------:R-:W-:-:S02]  /*3e80*/  ULOP3.LUT UR20, UR6, 0x10000, URZ, 0xfc, !UPT ;  /* 0x0001000006147892 */ /* 0x000fc4000f8efcff */
[----:B------:R-:W-:Y:S02]  /*3e90*/  USEL UR29, UR28, 0x1, !UP0 ;  /* 0x000000011c1d7887 */ /* 0x000fe4000c000000 */
[----:B------:R-:W-:Y:S02]  /*3ea0*/  ULOP3.LUT UR21, UR5, 0x10000, URZ, 0xfc, !UPT ;  /* 0x0001000005157892 */ /* 0x000fe4000f8efcff */
[----:B------:R-:W-:Y:S02]  /*3eb0*/  UIADD3 UR29, UPT, UPT, -UR29, URZ, URZ ;  /* 0x000000ff1d1d7290 */ /* 0x000fe4000fffe1ff */
[----:B-1----:R-:W-:Y:S01]  /*3ec0*/  UISETP.GE.AND UP4, UPT, UR8, 0x1, UPT ;  /* 0x000000010800788c */ /* 0x002fe2000bf86270 */
[----:B------:R-:W-:Y:S01]  /*3ed0*/  UMOV UR24, 0x0 ;  /* 0x0000000000187882 */ /* 0x000fe20000000000 */
[----:B------:R-:W-:Y:S01]  /*3ee0*/  UMOV UR25, 0x4200010 ;  /* 0x0420001000197882 */ /* 0x000fe20000000000 */
[----:B--2---:R-:W-:-:S15]  /*3ef0*/  R2UR UR30, R0 ;  /* 0x00000000001e72ca */ /* 0x004fde00000e0000 */
.L_x_80:
[----:B------:R-:W-:Y:S02]  /*3f00*/  LEA R0, R10, UR17, 0x3 ;  /* 0x000000110a007c11 */ /* 0x000fe4000f8e18ff */
[----:B------:R-:W-:Y:S02]  /*3f10*/  SHF.L.U32 R2, R9, 0x1f, RZ ;  /* 0x0000001f09027819 */ /* 0x000fe400000006ff */
[----:B------:R-:W-:Y:S01]  /*3f20*/  PLOP3.LUT P0, PT, PT, PT, UP4, 0x80, 0x8 ;  /* 0x000000000008781c */ /* 0x000fe20003f0f048 */
[----:B------:R-:W-:Y:S01]  /*3f30*/  VIADD R3, R0, 0x170 ;  /* 0x0000017000037836 */ /* 0x000fe20000000000 */
[----:B-1----:R-:W1:Y:S02]  /*3f40*/  SYNCS.PHASECHK.TRANS64.TRYWAIT P1, [R0+URZ+0x160], R2 ;  /* 0x00016002000075a7 */ /* 0x002e6400080211ff */
[----:B-1-3--:R-:W-:Y:S09]  /*3f50*/  @!P1 BRA `(.L_x_74) ;  /* 0x00000058005c9947 */ /* 0x00aff20003800000 */
.L_x_193:
[----:B------:R-:W-:Y:S01]  /*3f60*/  LEA R4, R10, UR17, 0x4 ;  /* 0x000000110a047c11 */ /* 0x000fe2000f8e20ff */
[----:B------:R-:W-:Y:S01]  /*3f70*/  @UP4 ULEA UR4, UR14, UR17, 0x3 ;  /* 0x000000110e044291 */ /* 0x000fe2000f8e18ff */
[----:B------:R-:W-:Y:S01]  /*3f80*/  PLOP3.LUT P2, PT, PT, PT, PT, 0x80, 0x8 ;  /* 0x000000000008781c */ /* 0x000fe20003f4f070 */
[----:B------:R-:W-:Y:S01]  /*3f90*/  ULEA UR23, UR22, UR17, 0x3 ;  /* 0x0000001116177291 */ /* 0x000fe2000f8e18ff */
[----:B------:R-:W-:Y:S02]  /*3fa0*/  PRMT R3, RZ, 0x654, R3 ;  /* 0x00000654ff037816 */ /* 0x000fe40000000003 */
[----:B------:R-:W2:Y:S01]  /*3fb0*/  LDS.128 R4, [R4+0x1f0] ;  /* 0x0001f00004047984 */ /* 0x000ea20000000c00 */
[----:B-1----:R-:W-:Y:S02]  /*3fc0*/  @P0 SHF.L.U32 R2, R8, 0x1f, RZ ;  /* 0x0000001f08020819 */ /* 0x002fe400000006ff */
[----:B------:R-:W-:Y:S01]  /*3fd0*/  SHF.L.U32 R0, R11, 0x1f, RZ ;  /* 0x0000001f0b007819 */ /* 0x000fe200000006ff */
[----:B------:R-:W-:Y:S01]  /*3fe0*/  @!PT LDS RZ, [RZ] ;  /* 0x00000000fffff984 */ /* 0x000fe20000000800 */
[----:B------:R-:W-:Y:S01]  /*3ff0*/  @!PT LDS RZ, [RZ] ;  /* 0x00000000fffff984 */ /* 0x000fe20000000800 */
[----:B------:R-:W-:Y:S01]  /*4000*/  @!PT LDS RZ, [RZ] ;  /* 0x00000000fffff984 */ /* 0x000fe20000000800 */
[----:B------:R-:W-:Y:S01]  /*4010*/  @!PT LDS RZ, [RZ] ;  /* 0x00000000fffff984 */ /* 0x000fe20000000800 */
[----:B------:R1:W-:Y:S06]  /*4020*/  MEMBAR.ALL.CTA ;  /* 0x0000000000007992 */ /* 0x0003ec0000008000 */
[----:B-1----:R-:W1:Y:S02]  /*4030*/  FENCE.VIEW.ASYNC.S ;  /* 0x00000000000073c6 */ /* 0x002e640000000000 */
[----:B-1----:R1:W-:Y:S01]  /*4040*/  SYNCS.ARRIVE.TRANS64.RED.A1T0 RZ, [R3+URZ], RZ ;  /* 0x000000ff03ff79a7 */ /* 0x0023e200081004ff */
[----:B------:R1:W3:Y:S01]  /*4050*/  @P0 SYNCS.PHASECHK.TRANS64.TRYWAIT P2, [UR4], R2 ;  /* 0x00000002ff0005a7 */ /* 0x0002e20008041104 */
[----:B------:R-:W-:Y:S01]  /*4060*/  ULEA.HI UR4, UR22, UR22, URZ, 0x1 ;  /* 0x0000001616047291 */ /* 0x000fe2000f8f08ff */
[----:B--2---:R-:W-:-:S03]  /*4070*/  LOP3.LUT P1, RZ, R6, 0x1, RZ, 0xc0, !PT ;  /* 0x0000000106ff7812 */ /* 0x004fc6000782c0ff */
[----:B------:R-:W-:Y:S02]  /*4080*/  USHF.L.U32 UR18, UR4, 0x6, URZ ;  /* 0x0000000604127899 */ /* 0x000fe400080006ff */
[----:B------:R-:W-:Y:S02]  /*4090*/  ULOP3.LUT UR4, UR4, 0xffe, URZ, 0xc0, !UPT ;  /* 0x00000ffe04047892 */ /* 0x000fe4000f8ec0ff */
[----:B------:R-:W-:Y:S02]  /*40a0*/  ULOP3.LUT UR18, UR18, 0xffffff80, URZ, 0xc0, !UPT ;  /* 0xffffff8012127892 */ /* 0x000fe4000f8ec0ff */
[----:B------:R-:W-:Y:S02]  /*40b0*/  UIADD3 UR4, UPT, UPT, -UR4, UR22, URZ ;  /* 0x0000001604047290 */ /* 0x000fe4000fffe1ff */
[----:B------:R-:W-:Y:S01]  /*40c0*/  UIADD3 UR18, UPT, UPT, UR30, UR18, URZ ;  /* 0x000000121e127290 */ /* 0x000fe2000fffe0ff */
[----:B------:R-:W2:Y:S03]  /*40d0*/  SYNCS.PHASECHK.TRANS64.TRYWAIT P0, [UR23+0x1a0], R0 ;  /* 0x0001a000ff0075a7 */ /* 0x000ea60008001117 */
[----:B------:R-:W-:Y:S01]  /*40e0*/  ULEA UR18, UR4, UR18, 0x14 ;  /* 0x0000001204127291 */ /* 0x000fe2000f8ea0ff */
[----:B-123--:R-:W-:Y:S11]  /*40f0*/  @!P0 BRA `(.L_x_75) ;  /* 0x0000005800088947 */ /* 0x00eff60003800000 */
.L_x_195:
[----:B------:R-:W-:Y:S01]  /*4100*/  IADD3 R10, PT, PT, R10, 0x1, RZ ;  /* 0x000000010a0a7810 */ /* 0x000fe20007ffe0ff */
[----:B------:R-:W-:Y:S06]  /*4110*/  BRA.U !UP4, `(.L_x_76) ;  /* 0x000000010c987547 */ /* 0x000fec000b800000 */
[----:B------:R-:W-:Y:S01]  /*4120*/  UPLOP3.LUT UP2, UPT, UPT, UPT, UPT, 0x40, 0x4 ;  /* 0x000000000004789c */ /* 0x000fe20003f4e870 */
[----:B------:R-:W-:Y:S01]  /*4130*/  UMOV UR16, UR29 ;  /* 0x0000001d00107c82 */ /* 0x000fe20008000000 */
[----:B------:R-:W-:Y:S01]  /*4140*/  UMOV UR15, UR28 ;  /* 0x0000001c000f7c82 */ /* 0x000fe20008000000 */
[----:B------:R-:W-:-:S08]  /*4150*/  UMOV UR6, UR14 ;  /* 0x0000000e00067c82 */ /* 0x000fd00008000000 */
.L_x_79:
[----:B------:R-:W-:Y:S02]  /*4160*/  UIADD3 UR16, UPT, UPT, UR16, 0x1, URZ ;  /* 0x0000000110107890 */ /* 0x000fe4000fffe0ff */
[----:B--2---:R-:W-:Y:S02]  /*4170*/  ULEA UR5, UR6, UR17, 0x3 ;  /* 0x0000001106057291 */ /* 0x004fe4000f8e18ff */
[----:B------:R-:W-:Y:S01]  /*4180*/  UISETP.NE.AND UP3, UPT, UR16, URZ, UPT ;  /* 0x000000ff1000728c */ /* 0x000fe2000bf65270 */
[----:B---3--:R-:W-:Y:S10]  /*4190*/  @P2 BRA `(.L_x_77) ;  /* 0x00000000000c2947 */ /* 0x008ff40003800000 */
[----:B-1----:R-:W-:Y:S04]  /*41a0*/  SHF.L.U32 R2, R8, 0x1f, RZ ;  /* 0x0000001f08027819 */ /* 0x002fe800000006ff */
[----:B------:R-:W1:Y:S02]  /*41b0*/  SYNCS.PHASECHK.TRANS64.TRYWAIT P0, [UR5], R2 ;  /* 0x00000002ff0075a7 */ /* 0x000e640008001105 */
[----:B-1----:R-:W-:Y:S05]  /*41c0*/  @!P0 BRA `(.L_x_78) ;  /* 0x0000005400ec8947 */ /* 0x002fea0003800000 */
.L_x_77:
[----:B------:R-:W-:Y:S01]  /*41d0*/  UISETP.NE.AND UP0, UPT, UR15, 0x1, UPT ;  /* 0x000000010f00788c */ /* 0x000fe2000bf05270 */
[----:B------:R-:W-:Y:S01]  /*41e0*/  PLOP3.LUT P2, PT, PT, PT, PT, 0x80, 0x8 ;  /* 0x000000000008781c */ /* 0x000fe20003f4f070 */
[----:B------:R-:W-:Y:S02]  /*41f0*/  UIADD3 UR4, UPT, UPT, UR6, 0x1, URZ ;  /* 0x0000000106047890 */ /* 0x000fe4000fffe0ff */
[----:B------:R-:W-:Y:S02]  /*4200*/  ULEA UR12, UR6, UR21, 0x9 ;  /* 0x00000015060c7291 */ /* 0x000fe4000f8e48ff */
[----:B------:R-:W-:Y:S01]  /*4210*/  UISETP.NE.AND UP1, UPT, UR4, 0x11, UPT ;  /* 0x000000110400788c */ /* 0x000fe2000bf25270 */
[----:B------:R-:W-:Y:S01]  /*4220*/  PLOP3.LUT P0, PT, PT, PT, UP0, 0x80, 0x8 ;  /* 0x000000000008781c */ /* 0x000fe20003f0f008 */
[----:B------:R-:W-:Y:S02]  /*4230*/  UIADD3 UR10, UPT, UPT, UR12, 0x2, URZ ;  /* 0x000000020c0a7890 */ /* 0x000fe4000fffe0ff */
[----:B------:R-:W-:Y:S02]  /*4240*/  USEL UR7, URZ, 0x1, UP1 ;  /* 0x00000001ff077887 */ /* 0x000fe40008800000 */
[----:B------:R-:W-:Y:S02]  /*4250*/  USEL UR14, UR4, URZ, UP1 ;  /* 0x000000ff040e7287 */ /* 0x000fe40008800000 */
[----:B------:R-:W-:Y:S02]  /*4260*/  UIADD3 UR15, UPT, UPT, UR15, -0x1, URZ ;  /* 0xffffffff0f0f7890 */ /* 0x000fe4000fffe0ff */
[----:B------:R-:W-:Y:S01]  /*4270*/  @UP0 ULEA UR4, UR14, UR17, 0x3 ;  /* 0x000000110e040291 */ /* 0x000fe2000f8e18ff */
[----:B------:R-:W-:Y:S01]  /*4280*/  LOP3.LUT R8, R8, UR7, RZ, 0x3c, !PT ;  /* 0x0000000708087c12 */ /* 0x000fe2000f8e3cff */
[----:B------:R-:W-:Y:S01]  /*4290*/  UIADD3 UR7, UPT, UPT, UR5, 0x88, URZ ;  /* 0x0000008805077890 */ /* 0x000fe2000fffe0ff */
[----:B------:R-:W-:Y:S02]  /*42a0*/  UMOV UR13, 0x80004020 ;  /* 0x80004020000d7882 */ /* 0x000fe40000000000 */
[----:B-1----:R-:W-:Y:S01]  /*42b0*/  @P0 SHF.L.U32 R0, R8, 0x1f, RZ ;  /* 0x0000001f08000819 */ /* 0x002fe200000006ff */
[----:B------:R-:W-:Y:S01]  /*42c0*/  UMOV UR5, 0x80004020 ;  /* 0x8000402000057882 */ /* 0x000fe20000000000 */
[----:B------:R-:W-:Y:S01]  /*42d0*/  UMOV UR11, 0x80004020 ;  /* 0x80004020000b7882 */ /* 0x000fe20000000000 */
[----:B------:R-:W-:Y:S01]  /*42e0*/  UMOV UR9, 0x80004020 ;  /* 0x8000402000097882 */ /* 0x000fe20000000000 */
[----:B------:R2:W3:Y:S01]  /*42f0*/  @P0 SYNCS.PHASECHK.TRANS64.TRYWAIT P2, [UR4], R0 ;  /* 0x00000000ff0005a7 */ /* 0x0004e20008041104 */
[----:B------:R-:W-:Y:S03]  /*4300*/  ULEA UR4, UR6, UR20, 0x8 ;  /* 0x0000001406047291 */ /* 0x000fe6000f8e40ff */
[----:B------:R-:W-:Y:S01]  /*4310*/  UMOV UR6, UR14 ;  /* 0x0000000e00067c82 */ /* 0x000fe20008000000 */
[----:B------:R-:W-:Y:S05]  /*4320*/  UIADD3 UR8, UPT, UPT, UR4, 0x2, URZ ;  /* 0x0000000204087890 */ /* 0x000fea000fffe0ff */
[----:B------:R2:W-:Y:S01]  /*4330*/  UTCHMMA gdesc[UR4], gdesc[UR12], tmem[UR18], tmem[UR26], idesc[UR27], UP2 ;  /* 0x00ff1a0c040075ea */ /* 0x0005e20009000012 */
[----:B------:R-:W-:Y:S03]  /*4340*/  UPLOP3.LUT UP2, UPT, UPT, UPT, UPT, 0x80, 0x8 ;  /* 0x000000000008789c */ /* 0x000fe60003f4f070 */
[----:B------:R2:W-:Y:S01]  /*4350*/  UTCHMMA gdesc[UR8], gdesc[UR10], tmem[UR18], tmem[UR24], idesc[UR25], UPT ;  /* 0x00ff180a080075ea */ /* 0x0005e2000b800012 */
[----:B------:R2:W-:Y:S01]  /*4360*/  UTCBAR.MULTICAST [UR7], URZ, UR19 ;  /* 0x000000ff070073e9 */ /* 0x0005e20008000813 */
[----:B------:R-:W-:Y:S06]  /*4370*/  BRA.U UP3, `(.L_x_79) ;  /* 0xfffffffd03787547 */ /* 0x000fec000b83ffff */
.L_x_76:
[----:B--2---:R-:W-:Y:S01]  /*4380*/  UIADD3 UR4, UPT, UPT, UR22, 0x1, URZ ;  /* 0x0000000116047890 */ /* 0x004fe2000fffe0ff */
[C---:B------:R-:W-:Y:S01]  /*4390*/  ISETP.NE.AND P0, PT, R10.reuse, 0x2, PT ;  /* 0x000000020a00780c */ /* 0x040fe20003f05270 */
[----:B------:R-:W-:Y:S02]  /*43a0*/  UIADD3 UR5, UPT, UPT, UR23, 0x180, URZ ;  /* 0x0000018017057890 */ /* 0x000fe4000fffe0ff */
[----:B------:R-:W-:Y:S01]  /*43b0*/  UISETP.NE.AND UP0, UPT, UR4, 0x4, UPT ;  /* 0x000000040400788c */ /* 0x000fe2000bf05270 */
[----:B-1----:R-:W-:Y:S02]  /*43c0*/  SEL R0, RZ, 0x1, P0 ;  /* 0x00000001ff007807 */ /* 0x002fe40000000000 */
[----:B------:R-:W-:Y:S01]  /*43d0*/  SEL R10, R10, RZ, P0 ;  /* 0x000000ff0a0a7207 */ /* 0x000fe20000000000 */
[----:B------:R-:W-:Y:S01]  /*43e0*/  USEL UR6, URZ, 0x1, UP0 ;  /* 0x00000001ff067887 */ /* 0x000fe20008000000 */
[----:B------:R-:W-:Y:S01]  /*43f0*/  LOP3.LUT R9, R9, R0, RZ, 0x3c, !PT ;  /* 0x0000000009097212 */ /* 0x000fe200078e3cff */
[----:B------:R-:W-:Y:S01]  /*4400*/  USEL UR22, UR4, URZ, UP0 ;  /* 0x000000ff04167287 */ /* 0x000fe20008000000 */
[----:B------:R1:W-:Y:S03]  /*4410*/  UTCBAR [UR5], URZ ;  /* 0x000000ff050073e9 */ /* 0x0003e600080000ff */
[----:B------:R-:W-:Y:S01]  /*4420*/  LOP3.LUT R11, R11, UR6, RZ, 0x3c, !PT ;  /* 0x000000060b0b7c12 */ /* 0x000fe2000f8e3cff */
[----:B------:R-:W-:Y:S07]  /*4430*/  @P1 BRA `(.L_x_80) ;  /* 0xfffffff800b01947 */ /* 0x000fee000383ffff */
[----:B------:R-:W2:Y:S01]  /*4440*/  S2UR UR8, SR_CgaCtaId ;  /* 0x00000000000879c3 */ /* 0x000ea20000008800 */
[----:B------:R-:W-:Y:S01]  /*4450*/  ELECT P0, URZ, PT ;  /* 0x0000000000ff782f */ /* 0x000fe20003800000 */
[----:B------:R-:W-:Y:S01]  /*4460*/  IMAD.MOV.U32 R0, RZ, RZ, 0x1 ;  /* 0x00000001ff007424 */ /* 0x000fe200078e00ff */
[----:B------:R-:W-:Y:S01]  /*4470*/  UIADD3 UR17, UPT, UPT, UR17, 0x1a0, URZ ;  /* 0x000001a011117890 */ /* 0x000fe2000fffe0ff */
[----:B------:R-:W-:Y:S01]  /*4480*/  SHF.L.U32 R2, R11, 0x1f, RZ ;  /* 0x0000001f0b027819 */ /* 0x000fe200000006ff */
[----:B------:R-:W-:-:S03]  /*4490*/  UMOV UR4, 0x40 ;  /* 0x0000004000047882 */ /* 0x000fc60000000000 */
[----:B------:R-:W-:Y:S01]  /*44a0*/  UVIRTCOUNT.DEALLOC.SMPOOL 0x80 ;  /* 0x000000800000784c */ /* 0x000fe20000000000 */
[----:B--2---:R-:W-:Y:S02]  /*44b0*/  ULEA UR8, UR8, UR4, 0x18 ;  /* 0x0000000408087291 */ /* 0x004fe4000f8ec0ff */
[----:B------:R-:W-:-:S07]  /*44c0*/  ULEA UR4, UR22, UR17, 0x3 ;  /* 0x0000001116047291 */ /* 0x000fce000f8e18ff */
[----:B------:R2:W-:Y:S02]  /*44d0*/  @P0 STS.U8 [UR8+0x1c], R0 ;  /* 0x00001c00ff000988 */ /* 0x0005e40008000008 */
[----:B------:R-:W4:Y:S02]  /*44e0*/  SYNCS.PHASECHK.TRANS64.TRYWAIT P0, [UR4], R2 ;  /* 0x00000002ff0075a7 */ /* 0x000f240008001104 */
[----:B--2-4-:R-:W-:Y:S05]  /*44f0*/  @!P0 BRA `(.L_x_81) ;  /* 0x0000005400388947 */ /* 0x014fea0003800000 */
.L_x_198:
[----:B------:R-:W-:-:S04]  /*4500*/  UIADD3 UR4, UPT, UPT, UR22, 0x1, URZ ;  /* 0x0000000116047890 */ /* 0x000fc8000fffe0ff */
[----:B------:R-:W-:-:S04]  /*4510*/  UISETP.NE.AND UP0, UPT, UR4, 0x4, UPT ;  /* 0x000000040400788c */ /* 0x000fc8000bf05270 */
[----:B------:R-:W-:Y:S02]  /*4520*/  USEL UR6, URZ, 0x1, UP0 ;  /* 0x00000001ff067887 */ /* 0x000fe40008000000 */
[----:B------:R-:W-:-:S04]  /*4530*/  USEL UR4, UR4, URZ, UP0 ;  /* 0x000000ff04047287 */ /* 0x000fc80008000000 */
[----:B-1----:R-:W-:Y:S01]  /*4540*/  ULEA UR5, UR4, UR17, 0x3 ;  /* 0x0000001104057291 */ /* 0x002fe2000f8e18ff */
[----:B--2---:R-:W-:-:S04]  /*4550*/  LOP3.LUT R2, R11, UR6, RZ, 0x3c, !PT ;  /* 0x000000060b027c12 */ /* 0x004fc8000f8e3cff */
[----:B------:R-:W-:-:S04]  /*4560*/  SHF.L.U32 R3, R2, 0x1f, RZ ;  /* 0x0000001f02037819 */ /* 0x000fc800000006ff */
[----:B------:R-:W1:Y:S02]  /*4570*/  SYNCS.PHASECHK.TRANS64.TRYWAIT P0, [UR5], R3 ;  /* 0x00000003ff0075a7 */ /* 0x000e640008001105 */
[----:B-1----:R-:W-:Y:S05]  /*4580*/  @!P0 BRA `(.L_x_82) ;  /* 0x00000054002c8947 */ /* 0x002fea0003800000 */
.L_x_200:
        /* <DEDUP_REMOVED lines=9> */
.L_x_202:
[----:B------:R-:W-:-:S04]  /*4620*/  UIADD3 UR4, UPT, UPT, UR4, 0x1, URZ ;  /* 0x0000000104047890 */ /* 0x000fc8000fffe0ff */
[----:B------:R-:W-:-:S04]  /*4630*/  UISETP.NE.AND UP0, UPT, UR4, 0x4, UPT ;  /* 0x000000040400788c */ /* 0x000fc8000bf05270 */
[----:B------:R-:W-:Y:S02]  /*4640*/  USEL UR5, URZ, 0x1, UP0 ;  /* 0x00000001ff057887 */ /* 0x000fe40008000000 */
[----:B------:R-:W-:-:S04]  /*4650*/  USEL UR4, UR4, URZ, UP0 ;  /* 0x000000ff04047287 */ /* 0x000fc80008000000 */
[----:B------:R-:W-:Y:S01]  /*4660*/  ULEA UR4, UR4, UR17, 0x3 ;  /* 0x0000001104047291 */ /* 0x000fe2000f8e18ff */
[----:B------:R-:W-:-:S04]  /*4670*/  LOP3.LUT R2, R2, UR5, RZ, 0x3c, !PT ;  /* 0x0000000502027c12 */ /* 0x000fc8000f8e3cff */
[----:B------:R-:W-:-:S04]  /*4680*/  SHF.L.U32 R2, R2, 0x1f, RZ ;  /* 0x0000001f02027819 */ /* 0x000fc800000006ff */
[----:B------:R-:W2:Y:S02]  /*4690*/  SYNCS.PHASECHK.TRANS64.TRYWAIT P0, [UR4], R2 ;  /* 0x00000002ff0075a7 */ /* 0x000ea40008001104 */
[----:B--2---:R-:W-:Y:S05]  /*46a0*/  @!P0 BRA `(.L_x_84) ;  /* 0x0000005400148947 */ /* 0x004fea0003800000 */
.L_x_204:
[----:B------:R-:W-:Y:S01]  /*46b0*/  NOP ;  /* 0x0000000000007918 */ /* 0x000fe20000000000 */
[----:B-1----:R-:W1:Y:S01]  /*46c0*/  LDS R0, [UR8+0x14] ;  /* 0x00001408ff007984 */ /* 0x002e620008000800 */
[----:B------:R-:W-:Y:S01]  /*46d0*/  ULOP3.LUT UR4, UR30, 0xffff, URZ, 0xc0, !UPT ;  /* 0x0000ffff1e047892 */ /* 0x000fe2000f8ec0ff */
[----:B------:R-:W-:Y:S01]  /*46e0*/  UMOV UR5, 0xffff ;  /* 0x0000ffff00057882 */ /* 0x000fe20000000000 */
[----:B------:R-:W-:Y:S02]  /*46f0*/  UMOV UR6, 0x1 ;  /* 0x0000000100067882 */ /* 0x000fe40000000000 */
[----:B------:R-:W-:-:S04]  /*4700*/  USHF.R.U32.HI UR4, URZ, 0x5, UR4 ;  /* 0x00000005ff047899 */ /* 0x000fc80008011604 */
[----:B------:R-:W-:Y:S02]  /*4710*/  USHF.L.U32 UR5, UR5, UR4, URZ ;  /* 0x0000000405057299 */ /* 0x000fe400080006ff */
[----:B------:R-:W-:-:S04]  /*4720*/  USHF.L.U32 UR4, UR6, UR4, URZ ;  /* 0x0000000406047299 */ /* 0x000fc800080006ff */
[----:B-1----:R-:W-:-:S04]  /*4730*/  LOP3.LUT R0, R0, UR5, RZ, 0xc0, !PT ;  /* 0x0000000500007c12 */ /* 0x002fc8000f8ec0ff */
[----:B------:R-:W-:-:S13]  /*4740*/  ISETP.NE.AND P0, PT, R0, UR5, PT ;  /* 0x0000000500007c0c */ /* 0x000fda000bf05270 */
[----:B------:R-:W-:Y:S05]  /*4750*/  @P0 BRA `(.L_x_85) ;  /* 0x0000000000580947 */ /* 0x000fea0003800000 */
[----:B------:R-:W1:Y:S02]  /*4760*/  LDS R0, [UR8+0x18] ;  /* 0x00001808ff007984 */ /* 0x000e640008000800 */
[----:B-1----:R-:W-:-:S04]  /*4770*/  LOP3.LUT R0, R0, UR4, RZ, 0xc0, !PT ;  /* 0x0000000400007c12 */ /* 0x002fc8000f8ec0ff */
[----:B------:R-:W-:-:S13]  /*4780*/  ISETP.NE.AND P0, PT, R0, UR4, PT ;  /* 0x0000000400007c0c */ /* 0x000fda000bf05270 */
[----:B------:R-:W-:Y:S05]  /*4790*/  @P0 BRA `(.L_x_86) ;  /* 0x00000000003c0947 */ /* 0x000fea0003800000 */
[----:B------:R-:W1:Y:S01]  /*47a0*/  S2R R2, SR_LANEID ;  /* 0x0000000000027919 */ /* 0x000e620000000000 */
[----:B------:R-:W-:-:S06]  /*47b0*/  ULOP3.LUT UR5, URZ, UR5, URZ, 0x33, !UPT ;  /* 0x00000005ff057292 */ /* 0x000fcc000f8e33ff */
[----:B------:R-:W-:-:S04]  /*47c0*/  IMAD.U32 R0, RZ, RZ, UR5 ;  /* 0x00000005ff007e24 */ /* 0x000fc8000f8e00ff */
[----:B------:R2:W4:Y:S02]  /*47d0*/  REDUX UR7, R0 ;  /* 0x00000000000773c4 */ /* 0x0005240000000000 */
[----:B------:R1:W-:Y:S01]  /*47e0*/  UTCATOMSWS.AND URZ, UR5 ;  /* 0x0000000500ff79e3 */ /* 0x0003e20008000000 */
[----:B--2---:R-:W-:Y:S01]  /*47f0*/  LOP3.LUT R0, RZ, UR4, RZ, 0x33, !PT ;  /* 0x00000004ff007c12 */ /* 0x004fe2000f8e33ff */
[----:B------:R-:W-:Y:S02]  /*4800*/  VOTEU.ANY UR4, UPT, PT ;  /* 0x0000000000047886 */ /* 0x000fe400038e0100 */
[----:B------:R-:W-:Y:S02]  /*4810*/  UFLO.U32 UR4, UR4 ;  /* 0x00000004000472bd */ /* 0x000fe400080e0000 */
[----:B------:R-:W2:Y:S04]  /*4820*/  REDUX UR6, R0 ;  /* 0x00000000000673c4 */ /* 0x000ea80000000000 */
[----:B-1----:R-:W-:-:S02]  /*4830*/  ISETP.EQ.U32.AND P0, PT, R2, UR4, PT ;  /* 0x0000000402007c0c */ /* 0x002fc4000bf02070 */
[----:B----4-:R-:W-:-:S11]  /*4840*/  MOV R2, UR7 ;  /* 0x0000000700027c02 */ /* 0x010fd60008000f00 */
[----:B------:R1:W-:Y:S01]  /*4850*/  @P0 ATOMS.AND RZ, [UR8+0x14], R2 ;  /* 0x00001402ffff098c */ /* 0x0003e2000a800008 */
[----:B--2---:R-:W-:-:S05]  /*4860*/  IMAD.U32 R0, RZ, RZ, UR6 ;  /* 0x00000006ff007e24 */ /* 0x004fca000f8e00ff */
[----:B------:R1:W-:Y:S01]  /*4870*/  @P0 ATOMS.AND RZ, [UR8+0x18], R0 ;  /* 0x00001800ffff098c */ /* 0x0003e2000a800008 */
[----:B------:R-:W-:Y:S05]  /*4880*/  BRA `(.L_x_87) ;  /* 0x0000000000147947 */ /* 0x000fea0003800000 */
.L_x_86:
[----:B------:R-:W-:Y:S02]  /*4890*/  MOV R2, 0x48b0 ;  /* 0x000048b000027802 */ /* 0x000fe40000000f00 */
[----:B---3-5:R-:W-:Y:S05]  /*48a0*/  CALL.REL.NOINC `($__internal_0_$__cuda_sm10x_tcgen05_guardrail_trap_col_being_dealloced_not_returned_by_alloc) ;  /* 0x0000005400fc7944 */ /* 0x028fea0003c00000 */
[----:B------:R-:W-:Y:S05]  /*48b0*/  BRA `(.L_x_87) ;  /* 0x0000000000087947 */ /* 0x000fea0003800000 */
.L_x_85:
[----:B------:R-:W-:Y:S02]  /*48c0*/  MOV R2, 0x48e0 ;  /* 0x000048e000027802 */ /* 0x000fe40000000f00 */
[----:B---3-5:R-:W-:Y:S05]  /*48d0*/  CALL.REL.NOINC `($__internal_2_$__cuda_sm10x_tcgen05_guardrail_trap_unallocated_columns_being_dealloced) ;  /* 0x0000005800087944 */ /* 0x028fea0003c00000 */
.L_x_87:
[----:B------:R-:W-:Y:S01]  /*48e0*/  NOP ;  /* 0x0000000000007918 */ /* 0x000fe20000000000 */
[----:B------:R-:W-:Y:S05]  /*48f0*/  EXIT ;  /* 0x000000000000794d */ /* 0x000fea0003800000 */
.L_x_69:
[----:B------:R-:W-:-:S09]  /*4900*/  UISETP.NE.OR UP0, UPT, UR17, 0x3, !UP5 ;  /* 0x000000031100788c */ /* 0x000fd2000ef05670 */
[----:B------:R-:W-:Y:S05]  /*4910*/  BRA.U UP0, `(.L_x_88) ;  /* 0x00000011005c7547 */ /* 0x000fea000b800000 */
[----:B------:R-:W2:Y:S01]  /*4920*/  S2UR UR10, SR_CgaCtaId ;  /* 0x00000000000a79c3 */ /* 0x000ea20000008800 */
[----:B------:R-:W3:Y:S01]  /*4930*/  LDCU UR31, c[0x0][0x370] ;  /* 0x00006e00ff1f77ac */ /* 0x000ee20008000800 */
[----:B------:R-:W-:Y:S02]  /*4940*/  HFMA2 R13, -RZ, RZ, 0, 0 ;  /* 0x00000000ff0d7431 */ /* 0x000fe400000001ff */
[----:B------:R-:W-:Y:S01]  /*4950*/  IMAD.MOV.U32 R15, RZ, RZ, 0x1 ;  /* 0x00000001ff0f7424 */ /* 0x000fe200078e00ff */
[----:B------:R-:W-:Y:S01]  /*4960*/  MOV R7, 0x1000 ;  /* 0x0000100000077802 */ /* 0x000fe20000000f00 */
[----:B------:R-:W3:Y:S01]  /*4970*/  LDCU.128 UR44, c[0x0][0xb10] ;  /* 0x00016200ff2c77ac */ /* 0x000ee20008000c00 */
[----:B------:R-:W-:Y:S01]  /*4980*/  IMAD.MOV.U32 R14, RZ, RZ, RZ ;  /* 0x000000ffff0e7224 */ /* 0x000fe200078e00ff */
[----:B------:R-:W4:Y:S01]  /*4990*/  LDC.64 R16, c[0x0][0x348] ;  /* 0x0000d200ff107b82 */ /* 0x000f220000000a00 */
[----:B------:R-:W1:Y:S01]  /*49a0*/  LDCU UR30, c[0x0][0x374] ;  /* 0x00006e80ff1e77ac */ /* 0x000e620008000800 */
[----:B------:R-:W2:Y:S06]  /*49b0*/  LDCU UR15, c[0x0][0xb0c] ;  /* 0x00016180ff0f77ac */ /* 0x000eac0008000800 */
[----:B------:R-:W4:Y:S01]  /*49c0*/  LDC.64 R2, c[0x0][0x888] ;  /* 0x00022200ff027b82 */ /* 0x000f220000000a00 */
[----:B------:R-:W4:Y:S01]  /*49d0*/  LDCU UR49, c[0x0][0xb20] ;  /* 0x00016400ff3177ac */ /* 0x000f220008000800 */
[----:B------:R-:W4:Y:S06]  /*49e0*/  LDCU UR4, c[0x0][0xb30] ;  /* 0x00016600ff0477ac */ /* 0x000f2c0008000800 */
[----:B------:R-:W4:Y:S01]  /*49f0*/  LDC.64 R4, c[0x0][0x890] ;  /* 0x00022400ff047b82 */ /* 0x000f220000000a00 */
[----:B------:R-:W-:Y:S01]  /*4a00*/  UMOV UR21, 0x400 ;  /* 0x0000040000157882 */ /* 0x000fe20000000000 */
[----:B---3--:R-:W-:-:S02]  /*4a10*/  UIMAD.WIDE.U32 UR6, UR31, UR44, URZ ;  /* 0x0000002c1f0672a5 */ /* 0x008fc4000f8e00ff */
[----:B-1----:R-:W-:Y:S02]  /*4a20*/  UIMAD.WIDE.U32 UR8, UR30, UR47, URZ ;  /* 0x0000002f1e0872a5 */ /* 0x002fe4000f8e00ff */
[----:B--2---:R-:W-:Y:S02]  /*4a30*/  ULEA UR21, UR10, UR21, 0x18 ;  /* 0x000000150a157291 */ /* 0x004fe4000f8ec0ff */
[----:B------:R-:W-:Y:S02]  /*4a40*/  UPLOP3.LUT UP3, UPT, UPT, UPT, UPT, 0x40, 0x4 ;  /* 0x000000000004789c */ /* 0x000fe40003f6e870 */
[----:B------:R-:W-:Y:S02]  /*4a50*/  UIADD3 UR37, UPT, UPT, UR21, 0x128, URZ ;  /* 0x0000012815257890 */ /* 0x000fe4000fffe0ff */
[----:B------:R-:W-:Y:S02]  /*4a60*/  UIADD3 UR33, UPT, UPT, UR21, 0x110, URZ ;  /* 0x0000011015217890 */ /* 0x000fe4000fffe0ff */
[----:B------:R-:W-:-:S02]  /*4a70*/  UIADD3 UR25, UPT, UPT, UR21, 0x118, URZ ;  /* 0x0000011815197890 */ /* 0x000fc4000fffe0ff */
[----:B------:R-:W-:Y:S01]  /*4a80*/  UIADD3 UR17, UPT, UPT, UR21, 0x120, URZ ;  /* 0x0000012015117890 */ /* 0x000fe2000fffe0ff */
[----:B------:R-:W-:Y:S01]  /*4a90*/  UMOV UR6, UR7 ;  /* 0x0000000700067c82 */ /* 0x000fe20008000000 */
[----:B------:R-:W-:Y:S01]  /*4aa0*/  UMOV UR41, UR9 ;  /* 0x0000000900297c82 */ /* 0x000fe20008000000 */
[----:B------:R-:W-:Y:S02]  /*4ab0*/  UISETP.GE.AND UP0, UPT, UR42, 0x1, UPT ;  /* 0x000000012a00788c */ /* 0x000fe4000bf06270 */
[----:B------:R-:W-:Y:S01]  /*4ac0*/  UISETP.NE.AND UP4, UPT, UR42, 0x1, UPT ;  /* 0x000000012a00788c */ /* 0x000fe2000bf85270 */
[----:B------:R-:W1:Y:S01]  /*4ad0*/  LDCU.64 UR22, c[0x0][0xb28] ;  /* 0x00016500ff1677ac */ /* 0x000e620008000a00 */
[----:B------:R-:W-:Y:S02]  /*4ae0*/  UISETP.NE.AND UP6, UPT, UR15, 0x1, UPT ;  /* 0x000000010f00788c */ /* 0x000fe4000bfc5270 */
[----:B------:R-:W-:Y:S02]  /*4af0*/  UISETP.NE.AND UP5, UPT, UR46, 0x1, UPT ;  /* 0x000000012e00788c */ /* 0x000fe4000bfa5270 */
[----:B------:R-:W-:-:S02]  /*4b00*/  UPRMT UR37, UR10, 0x654, UR37 ;  /* 0x000006540a257896 */ /* 0x000fc40008000025 */
[----:B------:R-:W-:Y:S02]  /*4b10*/  USHF.R.U32.HI UR43, URZ, UR45, UR6 ;  /* 0x0000002dff2b7299 */ /* 0x000fe40008011606 */
[----:B------:R-:W-:Y:S02]  /*4b20*/  UPRMT UR40, UR10, 0x654, UR33 ;  /* 0x000006540a287896 */ /* 0x000fe40008000021 */
[----:B------:R-:W-:Y:S02]  /*4b30*/  UPRMT UR39, UR10, 0x654, UR25 ;  /* 0x000006540a277896 */ /* 0x000fe40008000019 */
[----:B------:R-:W-:Y:S02]  /*4b40*/  UPRMT UR38, UR10, 0x654, UR17 ;  /* 0x000006540a267896 */ /* 0x000fe40008000011 */
[----:B----4-:R-:W-:Y:S02]  /*4b50*/  USHF.R.U32.HI UR41, URZ, UR49, UR41 ;  /* 0x00000031ff297299 */ /* 0x010fe40008011629 */
[----:B------:R-:W-:-:S11]  /*4b60*/  UISETP.NE.AND UP2, UPT, UR4, 0x1, UPT ;  /* 0x000000010400788c */ /* 0x000fd6000bf45270 */
.L_x_99:
[C---:B------:R-:W-:Y:S02]  /*4b70*/  LEA R12, R14.reuse, UR21, 0x3 ;  /* 0x000000150e0c7c11 */ /* 0x040fe4000f8e18ff */
[----:B------:R-:W-:Y:S02]  /*4b80*/  SHF.L.U32 R0, R13, 0x1f, RZ ;  /* 0x0000001f0d007819 */ /* 0x000fe400000006ff */
[----:B------:R-:W-:Y:S02]  /*4b90*/  LEA R8, R14, UR21, 0x4 ;  /* 0x000000150e087c11 */ /* 0x000fe4000f8e20ff */
[----:B--2---:R-:W2:Y:S02]  /*4ba0*/  SYNCS.PHASECHK.TRANS64.TRYWAIT P0, [R12+URZ+0x160], R0 ;  /* 0x000160000c0075a7 */ /* 0x004ea400080011ff */
[----:B--2---:R-:W-:Y:S05]  /*4bb0*/  @!P0 BRA `(.L_x_89) ;  /* 0x0000004c00e88947 */ /* 0x004fea0003800000 */
.L_x_205:
        /* <DEDUP_REMOVED lines=8> */
[----:B---3--:R-:W-:Y:S11]  /*4c40*/  LOP3.LUT P0, RZ, R10, 0x1, RZ, 0xc0, !PT ;  /* 0x000000010aff7812 */ /* 0x008ff6000780c0ff */
[----:B------:R-:W-:Y:S02]  /*4c50*/  @!UPT UIADD3 URZ, UPT, UPT, URZ, URZ, URZ ;  /* 0x000000fffffff290 */ /* 0x000fe4000fffe0ff */
[----:B----4-:R-:W-:Y:S01]  /*4c60*/  VOTEU.ANY UP1, P0 ;  /* 0x0000000000ff7886 */ /* 0x010fe20000020100 */
[----:B------:R-:W-:Y:S11]  /*4c70*/  PLOP3.LUT P0, PT, PT, PT, UP1, 0x80, 0x8 ;  /* 0x000000000008781c */ /* 0x000ff60003f0f018 */
[----:B------:R-:W-:Y:S02]  /*4c80*/  @!UPT UIADD3 URZ, UPT, UPT, URZ, URZ, URZ ;  /* 0x000000fffffff290 */ /* 0x000fe4000fffe0ff */
[----:B--2---:R-:W-:Y:S02]  /*4c90*/  @P0 SHF.R.U32.HI R0, RZ, 0x10, R9 ;  /* 0x00000010ff000819 */ /* 0x004fe40000011609 */
[----:B------:R-:W-:Y:S02]  /*4ca0*/  @P0 MOV R6, R8 ;  /* 0x0000000800060202 */ /* 0x000fe40000000f00 */
[----:B------:R-:W-:Y:S01]  /*4cb0*/  @P0 R2UR UR4, R0 ;  /* 0x00000000000402ca */ /* 0x000fe200000e0000 */
[----:B------:R-:W-:Y:S01]  /*4cc0*/  VIADD R0, R12, 0x170 ;  /* 0x000001700c007836 */ /* 0x000fe20000000000 */
[----:B------:R-:W-:Y:S02]  /*4cd0*/  @P0 LOP3.LUT R8, R9, 0xffff, RZ, 0xc0, !PT ;  /* 0x0000ffff09080812 */ /* 0x000fe400078ec0ff */
[----:B------:R-:W-:Y:S02]  /*4ce0*/  @P0 R2UR UR6, R6 ;  /* 0x00000000060602ca */ /* 0x000fe400000e0000 */
[----:B------:R-:W-:Y:S02]  /*4cf0*/  PRMT R0, RZ, 0x654, R0 ;  /* 0x00000654ff007816 */ /* 0x000fe40000000000 */
[----:B------:R-:W-:Y:S02]  /*4d00*/  @P0 R2UR UR5, R8 ;  /* 0x00000000080502ca */ /* 0x000fe400000e0000 */
[----:B------:R2:W-:Y:S03]  /*4d10*/  SYNCS.ARRIVE.TRANS64.RED.A1T0 RZ, [R0+URZ], RZ ;  /* 0x000000ff00ff79a7 */ /* 0x0005e600081004ff */
[----:B------:R-:W-:Y:S04]  /*4d20*/  @UP1 UMOV UR29, UR4 ;  /* 0x00000004001d1c82 */ /* 0x000fe80008000000 */
[----:B------:R-:W-:Y:S04]  /*4d30*/  @UP1 UMOV UR14, UR6 ;  /* 0x00000006000e1c82 */ /* 0x000fe80008000000 */
[----:B------:R-:W-:Y:S01]  /*4d40*/  @UP1 UMOV UR13, UR5 ;  /* 0x00000005000d1c82 */ /* 0x000fe20008000000 */
[----:B------:R-:W-:Y:S05]  /*4d50*/  BRA.U !UP0, `(.L_x_90) ;  /* 0x0000000108a47547 */ /* 0x000fea000b800000 */
[----:B------:R-:W-:Y:S02]  /*4d60*/  UIMAD.WIDE.U32 UR18, UR13, UR47, URZ ;  /* 0x0000002f0d1272a5 */ /* 0x000fe4000f8e00ff */
[----:B------:R-:W-:Y:S02]  /*4d70*/  UIMAD.WIDE.U32 UR26, UR14, UR44, URZ ;  /* 0x0000002c0e1a72a5 */ /* 0x000fe4000f8e00ff */
[----:B------:R-:W-:Y:S02]  /*4d80*/  USEL UR4, UR30, UR41, !UP5 ;  /* 0x000000291e047287 */ /* 0x000fe4000e800000 */
[----:B------:R-:W-:Y:S02]  /*4d90*/  USEL UR7, UR31, UR43, !UP6 ;  /* 0x0000002b1f077287 */ /* 0x000fe4000f000000 */
[----:B-1----:R-:W-:Y:S02]  /*4da0*/  UIMAD.WIDE.U32 UR8, UR4, UR22, URZ ;  /* 0x00000016040872a5 */ /* 0x002fe4000f8e00ff */
[----:B------:R-:W-:Y:S01]  /*4db0*/  UIMAD.WIDE.U32 UR10, UR7, UR22, URZ ;  /* 0x00000016070a72a5 */ /* 0x000fe2000f8e00ff */
[----:B------:R-:W-:Y:S02]  /*4dc0*/  UMOV UR5, UR19 ;  /* 0x0000001300057c82 */ /* 0x000fe40008000000 */
[----:B------:R-:W-:Y:S03]  /*4dd0*/  USHF.R.U32.HI UR6, URZ, UR49, UR5 ;  /* 0x00000031ff067299 */ /* 0x000fe60008011605 */
[----:B------:R-:W-:Y:S01]  /*4de0*/  UMOV UR5, UR27 ;  /* 0x0000001b00057c82 */ /* 0x000fe20008000000 */
[----:B------:R-:W-:Y:S02]  /*4df0*/  USEL UR6, UR13, UR6, !UP5 ;  /* 0x000000060d067287 */ /* 0x000fe4000e800000 */
[----:B------:R-:W-:Y:S03]  /*4e00*/  USHF.R.U32.HI UR12, URZ, UR45, UR5 ;  /* 0x0000002dff0c7299 */ /* 0x000fe60008011605 */
[----:B------:R-:W-:Y:S02]  /*4e10*/  UMOV UR5, UR9 ;  /* 0x0000000900057c82 */ /* 0x000fe40008000000 */
[----:B------:R-:W-:Y:S03]  /*4e20*/  @UP4 USHF.R.U32.HI UR4, URZ, UR23, UR5 ;  /* 0x00000017ff044299 */ /* 0x000fe60008011605 */
[----:B------:R-:W-:Y:S01]  /*4e30*/  UMOV UR5, UR11 ;  /* 0x0000000b00057c82 */ /* 0x000fe20008000000 */
[----:B------:R-:W-:Y:S02]  /*4e40*/  UIMAD UR4, UR42, UR4, URZ ;  /* 0x000000042a0472a4 */ /* 0x000fe4000f8e02ff */
[----:B------:R-:W-:Y:S02]  /*4e50*/  @UP4 USHF.R.U32.HI UR7, URZ, UR23, UR5 ;  /* 0x00000017ff074299 */ /* 0x000fe40008011605 */
[----:B------:R-:W-:Y:S02]  /*4e60*/  UIMAD.WIDE.U32 UR10, UR6, UR22, URZ ;  /* 0x00000016060a72a5 */ /* 0x000fe4000f8e00ff */
[----:B------:R-:W-:Y:S02]  /*4e70*/  USEL UR5, UR14, UR12, !UP6 ;  /* 0x0000000c0e057287 */ /* 0x000fe4000f000000 */
[----:B------:R-:W-:Y:S02]  /*4e80*/  UIMAD UR8, UR42, UR7, URZ ;  /* 0x000000072a0872a4 */ /* 0x000fe4000f8e02ff */
[----:B------:R-:W-:Y:S03]  /*4e90*/  UISETP.GE.AND UP0, UPT, UR6, UR4, UPT ;  /* 0x000000040600728c */ /* 0x000fe6000bf06270 */
[----:B------:R-:W-:Y:S01]  /*4ea0*/  UMOV UR4, UR11 ;  /* 0x0000000b00047c82 */ /* 0x000fe20008000000 */
[----:B------:R-:W-:Y:S02]  /*4eb0*/  UISETP.GE.OR UP0, UPT, UR5, UR8, UP0 ;  /* 0x000000080500728c */ /* 0x000fe40008706670 */
[----:B------:R-:W-:Y:S02]  /*4ec0*/  USHF.R.U32.HI UR4, URZ, UR23, UR4 ;  /* 0x00000017ff047299 */ /* 0x000fe40008011604 */
[----:B------:R-:W-:Y:S02]  /*4ed0*/  UIMAD.WIDE.U32 UR8, UR5, UR22, URZ ;  /* 0x00000016050872a5 */ /* 0x000fe4000f8e00ff */
[----:B------:R-:W-:Y:S04]  /*4ee0*/  USEL UR10, UR6, UR4, !UP4 ;  /* 0x00000004060a7287 */ /* 0x000fe8000e000000 */
[----:B------:R-:W-:Y:S01]  /*4ef0*/  UIADD3 UR11, UPT, UPT, -UR10, URZ, URZ ;  /* 0x000000ff0a0b7290 */ /* 0x000fe2000fffe1ff */
[----:B------:R-:W-:Y:S02]  /*4f00*/  @!UP0 UMOV UR4, UR9 ;  /* 0x0000000900048c82 */ /* 0x000fe40008000000 */
[----:B------:R-:W-:Y:S02]  /*4f10*/  @!UP0 USHF.R.U32.HI UR4, URZ, UR23, UR4 ;  /* 0x00000017ff048299 */ /* 0x000fe40008011604 */
[----:B------:R-:W-:Y:S02]  /*4f20*/  UIMAD UR8, UR42, UR11, UR6 ;  /* 0x0000000b2a0872a4 */ /* 0x000fe4000f8e0206 */
[----:B------:R-:W-:Y:S04]  /*4f30*/  @!UP0 USEL UR4, UR5, UR4, !UP4 ;  /* 0x0000000405048287 */ /* 0x000fe8000e000000 */
[----:B------:R-:W-:Y:S02]  /*4f40*/  @!UP0 UIMAD UR8, UR7, UR8, UR4 ;  /* 0x00000008070882a4 */ /* 0x000fe4000f8e0204 */
[----:B------:R-:W-:Y:S02]  /*4f50*/  @!UP0 UIADD3 UR9, UPT, UPT, UR10, -UR4, URZ ;  /* 0x800000040a098290 */ /* 0x000fe4000fffe0ff */
[----:B------:R-:W-:Y:S02]  /*4f60*/  UIADD3 UR4, UPT, UPT, -UR5, URZ, URZ ;  /* 0x000000ff05047290 */ /* 0x000fe4000fffe1ff */
[----:B------:R-:W-:Y:S02]  /*4f70*/  UIADD3 UR7, UPT, UPT, -UR6, URZ, URZ ;  /* 0x000000ff06077290 */ /* 0x000fe4000fffe1ff */
[----:B------:R-:W-:Y:S02]  /*4f80*/  @!UP0 UIMAD UR6, UR9, UR42, UR5 ;  /* 0x0000002a090682a4 */ /* 0x000fe4000f8e0205 */
[----:B------:R-:W-:Y:S02]  /*4f90*/  UIMAD UR14, UR15, UR4, UR14 ;  /* 0x000000040f0e72a4 */ /* 0x000fe4000f8e020e */
[----:B------:R-:W-:Y:S01]  /*4fa0*/  UIMAD UR13, UR46, UR7, UR13 ;  /* 0x000000072e0d72a4 */ /* 0x000fe2000f8e020d */
[----:B------:R-:W-:Y:S02]  /*4fb0*/  @!UP0 UMOV UR5, UR8 ;  /* 0x0000000800058c82 */ /* 0x000fe40008000000 */
[----:B------:R-:W-:Y:S02]  /*4fc0*/  UIMAD UR14, UR5, UR15, UR14 ;  /* 0x0000000f050e72a4 */ /* 0x000fe4000f8e020e */
[----:B------:R-:W-:Y:S11]  /*4fd0*/  UIMAD UR13, UR6, UR46, UR13 ;  /* 0x0000002e060d72a4 */ /* 0x000ff6000f8e020d */
[----:B------:R-:W-:Y:S01]  /*4fe0*/  @!UPT UIADD3 URZ, UPT, UPT, URZ, URZ, URZ ;  /* 0x000000fffffff290 */ /* 0x000fe2000fffe0ff */
.L_x_90:
[----:B------:R-:W3:Y:S01]  /*4ff0*/  @!UP2 LDCU.128 UR8, c[0x0][0xb10] ;  /* 0x00016200ff08a7ac */ /* 0x000ee20008000c00 */
[C---:B------:R-:W-:Y:S02]  /*5000*/  ISETP.NE.U32.AND P1, PT, R4.reuse, RZ, PT ;  /* 0x000000ff0400720c */ /* 0x040fe40003f25070 */
[----:B------:R-:W-:Y:S02]  /*5010*/  ISETP.NE.U32.AND P0, PT, R4, RZ, PT ;  /* 0x000000ff0400720c */ /* 0x000fe40003f05070 */
[C---:B------:R-:W-:Y:S02]  /*5020*/  ISETP.NE.AND.EX P1, PT, R5.reuse, RZ, PT, P1 ;  /* 0x000000ff0500720c */ /* 0x040fe40003f25310 */
[----:B------:R-:W-:Y:S01]  /*5030*/  ISETP.NE.AND.EX P0, PT, R5, RZ, PT, P0 ;  /* 0x000000ff0500720c */ /* 0x000fe20003f05300 */
[----:B------:R-:W4:Y:S01]  /*5040*/  @!UP2 LDCU UR5, c[0x0][0xb0c] ;  /* 0x00016180ff05a7ac */ /* 0x000f220008000800 */
[----:B------:R-:W-:Y:S01]  /*5050*/  SHF.L.U32 R9, R15, 0x1f, RZ ;  /* 0x0000001f0f097819 */ /* 0x000fe200000006ff */
[----:B------:R-:W-:Y:S02]  /*5060*/  USHF.L.U32 UR35, UR16, 0x6, URZ ;  /* 0x0000000610237899 */ /* 0x000fe400080006ff */
[----:B------:R-:W-:Y:S02]  /*5070*/  USHF.L.U32 UR34, UR20, 0x7, URZ ;  /* 0x0000000714227899 */ /* 0x000fe400080006ff */
[----:B---3--:R-:W-:Y:S07]  /*5080*/  UIMAD.WIDE.U32 UR6, UR14, UR8, URZ ;  /* 0x000000080e0672a5 */ /* 0x008fee000f8e00ff */
[----:B------:R-:W-:Y:S01]  /*5090*/  @!UP2 UMOV UR4, UR7 ;  /* 0x000000070004ac82 */ /* 0x000fe20008000000 */
[----:B----4-:R-:W-:Y:S02]  /*50a0*/  @!UP2 UISETP.NE.AND UP0, UPT, UR5, 0x1, UPT ;  /* 0x000000010500a88c */ /* 0x010fe4000bf05270 */
[----:B------:R-:W-:Y:S02]  /*50b0*/  @!UP2 USHF.R.U32.HI UR4, URZ, UR9, UR4 ;  /* 0x00000009ff04a299 */ /* 0x000fe40008011604 */
[----:B------:R-:W-:Y:S02]  /*50c0*/  UIMAD.WIDE.U32 UR6, UR13, UR11, URZ ;  /* 0x0000000b0d0672a5 */ /* 0x000fe4000f8e00ff */
[----:B------:R-:W-:Y:S02]  /*50d0*/  @!UP2 USEL UR8, UR14, UR4, !UP0 ;  /* 0x000000040e08a287 */ /* 0x000fe4000c000000 */
[----:B------:R-:W-:Y:S03]  /*50e0*/  @!UP2 UISETP.NE.AND UP0, UPT, UR10, 0x1, UPT ;  /* 0x000000010a00a88c */ /* 0x000fe6000bf05270 */
[----:B------:R-:W-:Y:S02]  /*50f0*/  @!UP2 UMOV UR6, UR7 ;  /* 0x000000070006ac82 */ /* 0x000fe40008000000 */
[----:B------:R-:W3:Y:S02]  /*5100*/  @!UP2 LDCU UR4, c[0x0][0xb20] ;  /* 0x00016400ff04a7ac */ /* 0x000ee40008000800 */
[----:B---3--:R-:W-:Y:S04]  /*5110*/  @!UP2 USHF.R.U32.HI UR6, URZ, UR4, UR6 ;  /* 0x00000004ff06a299 */ /* 0x008fe80008011606 */
[----:B------:R-:W-:Y:S04]  /*5120*/  @!UP2 USEL UR6, UR13, UR6, !UP0 ;  /* 0x000000060d06a287 */ /* 0x000fe8000c000000 */
[----:B------:R-:W-:Y:S02]  /*5130*/  @!UP2 UIADD3 UR4, UPT, UPT, -UR8, UR6, URZ ;  /* 0x000000060804a290 */ /* 0x000fe4000fffe1ff */
[----:B------:R-:W-:Y:S02]  /*5140*/  @!UP2 UIADD3 UR6, UPT, UPT, UR8, -UR6, URZ ;  /* 0x800000060806a290 */ /* 0x000fe4000fffe0ff */
[----:B------:R-:W-:Y:S02]  /*5150*/  @!UP2 UIMAD UR14, UR4, UR5, UR14 ;  /* 0x00000005040ea2a4 */ /* 0x000fe4000f8e020e */
[----:B------:R-:W-:Y:S01]  /*5160*/  @!UP2 UIMAD UR13, UR6, UR10, UR13 ;  /* 0x0000000a060da2a4 */ /* 0x000fe2000f8e020d */
[----:B------:R-:W-:Y:S11]  /*5170*/  BRA.U UP3, `(.L_x_91) ;  /* 0x0000000103107547 */ /* 0x000ff6000b800000 */
[----:B------:R-:W-:Y:S04]  /*5180*/  MOV R6, UR48 ;  /* 0x0000003000067c02 */ /* 0x000fe80008000f00 */
[----:B------:R-:W-:Y:S04]  /*5190*/  SHF.L.U32 R6, R6, 0x1f, RZ ;  /* 0x0000001f06067819 */ /* 0x000fe800000006ff */
[----:B------:R-:W3:Y:S02]  /*51a0*/  SYNCS.PHASECHK.TRANS64.TRYWAIT P2, [UR21+0x158], R6 ;  /* 0x00015806ff0075a7 */ /* 0x000ee40008041115 */
[----:B---3--:R-:W-:Y:S05]  /*51b0*/  @!P2 BRA `(.L_x_92) ;  /* 0x00000048007ca947 */ /* 0x008fea0003800000 */
.L_x_91:
[----:B------:R-:W-:Y:S05]  /*51c0*/  @!P1 BRA `(.L_x_93) ;  /* 0x0000000000309947 */ /* 0x000fea0003800000 */
[----:B------:R-:W-:Y:S01]  /*51d0*/  ISETP.NE.U32.AND P1, PT, R2, RZ, PT ;  /* 0x000000ff0200720c */ /* 0x000fe20003f25070 */
[----:B------:R-:W3:Y:S01]  /*51e0*/  LDCU.64 UR4, c[0x0][0x358] ;  /* 0x00006b00ff0477ac */ /* 0x000ee20008000a00 */
[----:B------:R-:W-:Y:S02]  /*51f0*/  IMAD.MOV.U32 R49, RZ, RZ, 0x1 ;  /* 0x00000001ff317424 */ /* 0x000fe400078e00ff */
[----:B------:R-:W-:Y:S11]  /*5200*/  ISETP.NE.AND.EX P1, PT, R3, RZ, PT, P1 ;  /* 0x000000ff0300720c */ /* 0x000ff60003f25310 */
[----:B------:R-:W-:Y:S02]  /*5210*/  @!UPT UIADD3 URZ, UPT, UPT, URZ, URZ, URZ ;  /* 0x000000fffffff290 */ /* 0x000fe4000fffe0ff */
[----:B------:R-:W4:Y:S01]  /*5220*/  @P1 LDC.64 R10, c[0x0][0x888] ;  /* 0x00022200ff0a1b82 */ /* 0x000f220000000a00 */
[----:B--2---:R-:W-:Y:S04]  /*5230*/  @P1 IMAD R0, R4, UR36, RZ ;  /* 0x0000002404001c24 */ /* 0x004fe8000f8e02ff */
[----:B----4-:R-:W-:Y:S04]  /*5240*/  @P1 IMAD.WIDE R10, R0, 0x4, R10 ;  /* 0x00000004000a1825 */ /* 0x010fe800078e020a */
[----:B------:R-:W-:Y:S01]  /*5250*/  HFMA2 R0, -RZ, RZ, 0, 5.9604644775390625e-08 ;  /* 0x00000001ff007431 */ /* 0x000fe200000001ff */
[----:B---3-5:R3:W5:Y:S04]  /*5260*/  @P1 LDG.E R27, desc[UR4][R10.64] ;  /* 0x000000040a1b1981 */ /* 0x028768000c1e1900 */
[----:B------:R-:W-:Y:S01]  /*5270*/  @!P1 PRMT R49, R0, 0x7610, R49 ;  /* 0x0000761000319816 */ /* 0x000fe20000000031 */
[----:B---3--:R-:W4:Y:S06]  /*5280*/  @!P1 LDC R27, c[0x0][0x880] ;  /* 0x00022000ff1b9b82 */ /* 0x008f2c0000000800 */
.L_x_93:
[----:B----45:R-:W-:Y:S01]  /*5290*/  @!P0 FSETP.EQ.AND P1, PT, R27, RZ, PT ;  /* 0x000000ff1b00820b */ /* 0x030fe20003f22000 */
[----:B------:R-:W-:Y:S01]  /*52a0*/  @!UPT UIADD3 URZ, UPT, UPT, URZ, URZ, URZ ;  /* 0x000000fffffff290 */ /* 0x000fe2000fffe0ff */
[----:B------:R-:W-:Y:S11]  /*52b0*/  @!P0 BRA `(.L_x_94) ;  /* 0x0000000000188947 */ /* 0x000ff60003800000 */
[----:B------:R-:W-:Y:S02]  /*52c0*/  LOP3.LUT P0, RZ, R49, 0xff, RZ, 0xc0, !PT ;  /* 0x000000ff31ff7812 */ /* 0x000fe4000780c0ff */
[----:B------:R-:W-:Y:S04]  /*52d0*/  ISETP.NE.U32.AND P1, PT, R2, RZ, PT ;  /* 0x000000ff0200720c */ /* 0x000fe80003f25070 */
[----:B------:R-:W-:Y:S04]  /*52e0*/  ISETP.NE.AND.EX P1, PT, R3, RZ, PT, P1 ;  /* 0x000000ff0300720c */ /* 0x000fe80003f25310 */
[----:B------:R-:W-:Y:S03]  /*52f0*/  PLOP3.LUT P1, PT, P1, PT, PT, 0x8, 0x80 ;  /* 0x000000000080781c */ /* 0x000fe60000f2e170 */
[----:B------:R-:W-:Y:S11]  /*5300*/  @P0 FSETP.EQ.AND P1, PT, R27, RZ, PT ;  /* 0x000000ff1b00020b */ /* 0x000ff60003f22000 */
[----:B------:R-:W-:Y:S02]  /*5310*/  @!UPT UIADD3 URZ, UPT, UPT, URZ, URZ, URZ ;  /* 0x000000fffffff290 */ /* 0x000fe4000fffe0ff */
.L_x_94:
[----:B------:R-:W3:Y:S01]  /*5320*/  SYNCS.PHASECHK.TRANS64.TRYWAIT P2, [UR21+0x130], R9 ;  /* 0x00013009ff0075a7 */ /* 0x000ee20008041115 */
[----:B------:R-:W-:Y:S04]  /*5330*/  ELECT P0, URZ, PT ;  /* 0x0000000000ff782f */ /* 0x000fe80003800000 */
[----:B------:R-:W-:Y:S11]  /*5340*/  PLOP3.LUT P1, PT, P1, P0, PT, 0xf2, 0x2f ;  /* 0x00000000002f781c */ /* 0x000ff60000f21e72 */
[----:B------:R-:W-:Y:S02]  /*5350*/  @!UPT UIADD3 URZ, UPT, UPT, URZ, URZ, URZ ;  /* 0x000000fffffff290 */ /* 0x000fe4000fffe0ff */
[----:B------:R-:W-:Y:S05]  /*5360*/  @!P1 IADD3 R8, P0, PT, R16, 0x580, RZ ;  /* 0x0000058010089810 */ /* 0x000fea0007f1e0ff */
[----:B--2---:R-:W-:Y:S01]  /*5370*/  @!P1 IMAD.X R6, RZ, RZ, R17, P0 ;  /* 0x000000ffff069224 */ /* 0x004fe200000e0611 */
[----:B---3--:R-:W-:Y:S07]  /*5380*/  @!P2 BRA `(.L_x_95) ;  /* 0x000000480020a947 */ /* 0x008fee0003800000 */
.L_x_208:
[----:B------:R-:W-:Y:S01]  /*5390*/  @!P1 R2UR UR5, R8 ;  /* 0x00000000080592ca */ /* 0x000fe200000e0000 */
[----:B------:R-:W-:Y:S01]  /*53a0*/  VOTEU.ALL UP0, P1 ;  /* 0x0000000000ff7886 */ /* 0x000fe20000800000 */
[----:B------:R-:W-:Y:S01]  /*53b0*/  @!P1 R2UR UR4, R6 ;  /* 0x00000000060492ca */ /* 0x000fe200000e0000 */
[----:B--2---:R-:W-:Y:S01]  /*53c0*/  @!P1 IMAD.MOV.U32 R0, RZ, RZ, 0x1000 ;  /* 0x00001000ff009424 */ /* 0x004fe200078e00ff */
[----:B------:R-:W-:Y:S01]  /*53d0*/  UMOV UR6, 0x0 ;  /* 0x0000000000067882 */ /* 0x000fe20000000000 */
[----:B------:R-:W-:Y:S01]  /*53e0*/  UMOV UR7, 0x10000000 ;  /* 0x1000000000077882 */ /* 0x000fe20000000000 */
[----:B------:R-:W-:Y:S01]  /*53f0*/  @!UP0 UIADD3 UR32, UPT, UPT, UR21, 0x400, URZ ;  /* 0x0000040015208890 */ /* 0x000fe2000fffe0ff */
[----:B------:R-:W-:Y:S01]  /*5400*/  @!P1 IADD3 R8, P0, PT, R16, 0x580, RZ ;  /* 0x0000058010089810 */ /* 0x000fe20007f1e0ff */
[----:B------:R-:W-:Y:S04]  /*5410*/  VOTEU.ALL UP0, P1 ;  /* 0x0000000000ff7886 */ /* 0x000fe80000800000 */
[----:B------:R-:W-:Y:S02]  /*5420*/  @!P1 IMAD.X R6, RZ, RZ, R17, P0 ;  /* 0x000000ffff069224 */ /* 0x000fe400000e0611 */
[----:B------:R-:W-:Y:S02]  /*5430*/  IMAD.U32 R10, RZ, RZ, UR5 ;  /* 0x00000005ff0a7e24 */ /* 0x000fe4000f8e00ff */
[----:B------:R-:W-:Y:S03]  /*5440*/  IMAD.U32 R11, RZ, RZ, UR4 ;  /* 0x00000004ff0b7e24 */ /* 0x000fe6000f8e00ff */
[----:B------:R-:W-:Y:S02]  /*5450*/  @!P1 R2UR UR4, R10 ;  /* 0x000000000a0492ca */ /* 0x000fe400000e0000 */
[----:B------:R-:W-:Y:S11]  /*5460*/  @!P1 R2UR UR5, R11 ;  /* 0x000000000b0592ca */ /* 0x000ff600000e0000 */
[----:B------:R-:W-:Y:S02]  /*5470*/  @!UPT UIADD3 URZ, UPT, UPT, URZ, URZ, URZ ;  /* 0x000000fffffff290 */ /* 0x000fe4000fffe0ff */
[----:B------:R2:W-:Y:S01]  /*5480*/  @!UP0 UTMALDG.3D [UR32], [UR4], desc[UR6] ;  /* 0x00000620040085b4 */ /* 0x0005e20008011000 */
[----:B------:R2:W-:Y:S01]  /*5490*/  @!P1 SYNCS.ARRIVE.TRANS64.RED.A0TR RZ, [UR21+0x110], R0 ;  /* 0x00011000ffff99a7 */ /* 0x0005e20008300415 */
[----:B------:R-:W-:Y:S01]  /*54a0*/  SYNCS.ARRIVE.TRANS64.RED.A1T0 RZ, [UR40], RZ ;  /* 0x000000ffffff79a7 */ /* 0x000fe20008100428 */
[----:B------:R-:W3:Y:S02]  /*54b0*/  SYNCS.PHASECHK.TRANS64.TRYWAIT P2, [UR21+0x138], R9 ;  /* 0x00013809ff0075a7 */ /* 0x000ee40008041115 */
[----:B--23--:R-:W-:Y:S05]  /*54c0*/  @!P2 BRA `(.L_x_96) ;  /* 0x0000004400e8a947 */ /* 0x00cfea0003800000 */
.L_x_210:
        /* <DEDUP_REMOVED lines=8> */
[----:B------:R-:W-:Y:S01]  /*5550*/  @!UP0 UIADD3 UR24, UPT, UPT, UR21, 0x1400, URZ ;  /* 0x0000140015188890 */ /* 0x000fe2000fffe0ff */
[----:B------:R-:W-:Y:S01]  /*5560*/  VOTEU.ALL UP0, P1 ;  /* 0x0000000000ff7886 */ /* 0x000fe20000800000 */
[----:B------:R-:W-:Y:S01]  /*5570*/  UMOV UR27, UR35 ;  /* 0x00000023001b7c82 */ /* 0x000fe20008000000 */
[----:B------:R-:W-:Y:S02]  /*5580*/  UMOV UR28, UR36 ;  /* 0x00000024001c7c82 */ /* 0x000fe40008000000 */
[----:B------:R-:W-:Y:S02]  /*5590*/  IMAD.U32 R10, RZ, RZ, UR5 ;  /* 0x00000005ff0a7e24 */ /* 0x000fe4000f8e00ff */
[----:B------:R-:W-:Y:S02]  /*55a0*/  IMAD.U32 R11, RZ, RZ, UR4 ;  /* 0x00000004ff0b7e24 */ /* 0x000fe4000f8e00ff */
[----:B------:R-:W-:Y:S01]  /*55b0*/  @!P1 IMAD.X R6, RZ, RZ, R17, P0 ;  /* 0x000000ffff069224 */ /* 0x000fe200000e0611 */
        /* <DEDUP_REMOVED lines=8> */
.L_x_212:
[----:B------:R-:W-:Y:S01]  /*5640*/  @!P1 R2UR UR5, R8 ;  /* 0x00000000080592ca */ /* 0x000fe200000e0000 */
[----:B------:R-:W-:Y:S01]  /*5650*/  VOTEU.ALL UP0, P1 ;  /* 0x0000000000ff7886 */ /* 0x000fe20000800000 */
[----:B------:R-:W-:Y:S01]  /*5660*/  @!P1 R2UR UR4, R6 ;  /* 0x00000000060492ca */ /* 0x000fe200000e0000 */
[----:B--2---:R-:W-:Y:S01]  /*5670*/  @!P1 IMAD.MOV.U32 R0, RZ, RZ, 0x1000 ;  /* 0x00001000ff009424 */ /* 0x004fe200078e00ff */
[----:B------:R-:W-:Y:S01]  /*5680*/  UMOV UR6, 0x0 ;  /* 0x0000000000067882 */ /* 0x000fe20000000000 */
[----:B------:R-:W-:Y:S01]  /*5690*/  UMOV UR7, 0x10000000 ;  /* 0x1000000000077882 */ /* 0x000fe20000000000 */
[----:B------:R-:W-:Y:S01]  /*56a0*/  @!UP0 UIADD3 UR18, UPT, UPT, UR34, 0x40, URZ ;  /* 0x0000004022128890 */ /* 0x000fe2000fffe0ff */
[----:B------:R-:W-:Y:S01]  /*56b0*/  VIADD R14, R14, 0x1 ;  /* 0x000000010e0e7836 */ /* 0x000fe20000000000 */
[----:B------:R-:W-:Y:S01]  /*56c0*/  @!UP0 UIADD3 UR16, UPT, UPT, UR21, 0x2400, URZ ;  /* 0x0000240015108890 */ /* 0x000fe2000fffe0ff */
[----:B------:R-:W-:Y:S01]  /*56d0*/  VOTEU.ALL UP0, P1 ;  /* 0x0000000000ff7886 */ /* 0x000fe20000800000 */
[----:B------:R-:W-:Y:S01]  /*56e0*/  UMOV UR19, UR35 ;  /* 0x0000002300137c82 */ /* 0x000fe20008000000 */
[----:B------:R-:W-:Y:S02]  /*56f0*/  UMOV UR20, UR36 ;  /* 0x0000002400147c82 */ /* 0x000fe40008000000 */
        /* <DEDUP_REMOVED lines=10> */
.L_x_214:
[----:B------:R-:W-:Y:S01]  /*57a0*/  @!P1 IADD3 R6, P0, PT, R16, 0x580, RZ ;  /* 0x0000058010069810 */ /* 0x000fe20007f1e0ff */
[----:B------:R-:W-:Y:S01]  /*57b0*/  VOTEU.ALL UP0, P1 ;  /* 0x0000000000ff7886 */ /* 0x000fe20000800000 */
[----:B------:R-:W-:Y:S01]  /*57c0*/  UMOV UR6, 0x0 ;  /* 0x0000000000067882 */ /* 0x000fe20000000000 */
[----:B------:R-:W-:Y:S01]  /*57d0*/  UMOV UR7, 0x10000000 ;  /* 0x1000000000077882 */ /* 0x000fe20000000000 */
[----:B------:R-:W-:Y:S01]  /*57e0*/  @!P1 R2UR UR5, R6 ;  /* 0x00000000060592ca */ /* 0x000fe200000e0000 */
[----:B--2---:R-:W-:Y:S01]  /*57f0*/  @!P1 IMAD.X R0, RZ, RZ, R17, P0 ;  /* 0x000000ffff009224 */ /* 0x004fe200000e0611 */
[----:B------:R-:W-:Y:S01]  /*5800*/  @!UP0 UIADD3 UR10, UPT, UPT, UR34, 0x60, URZ ;  /* 0x00000060220a8890 */ /* 0x000fe2000fffe0ff */
[----:B------:R-:W-:Y:S01]  /*5810*/  R2UR UR18, R51 ;  /* 0x00000000331272ca */ /* 0x000fe200000e0000 */
[----:B------:R-:W-:Y:S01]  /*5820*/  @!UP0 UIADD3 UR8, UPT, UPT, UR21, 0x3400, URZ ;  /* 0x0000340015088890 */ /* 0x000fe2000fffe0ff */
[----:B------:R-:W-:Y:S01]  /*5830*/  R2UR UR16, R52 ;  /* 0x00000000341072ca */ /* 0x000fe200000e0000 */
[----:B------:R-:W-:Y:S01]  /*5840*/  @!UP0 UIADD3 UR9, UPT, UPT, UR21, 0x128, URZ ;  /* 0x0000012815098890 */ /* 0x000fe2000fffe0ff */
[----:B------:R-:W-:Y:S01]  /*5850*/  @!P1 R2UR UR4, R0 ;  /* 0x00000000000492ca */ /* 0x000fe200000e0000 */
[----:B------:R-:W-:Y:S01]  /*5860*/  VOTEU.ALL UP0, P1 ;  /* 0x0000000000ff7886 */ /* 0x000fe20000800000 */
[----:B------:R-:W-:Y:S01]  /*5870*/  UMOV UR11, UR35 ;  /* 0x00000023000b7c82 */ /* 0x000fe20008000000 */
[----:B------:R-:W-:Y:S01]  /*5880*/  UMOV UR12, UR36 ;  /* 0x00000024000c7c82 */ /* 0x000fe20008000000 */
[C---:B------:R-:W-:Y:S01]  /*5890*/  ISETP.NE.AND P0, PT, R14.reuse, 0x2, PT ;  /* 0x000000020e00780c */ /* 0x040fe20003f05270 */
[----:B------:R-:W-:Y:S01]  /*58a0*/  UPLOP3.LUT UP3, UPT, UPT, UPT, UPT, 0x80, 0x8 ;  /* 0x000000000008789c */ /* 0x000fe20003f6f070 */
[----:B------:R-:W-:Y:S01]  /*58b0*/  IMAD.U32 R8, RZ, RZ, UR5 ;  /* 0x00000005ff087e24 */ /* 0x000fe2000f8e00ff */
[----:B------:R-:W-:Y:S01]  /*58c0*/  LOP3.LUT R15, R15, 0x1, RZ, 0x3c, !PT ;  /* 0x000000010f0f7812 */ /* 0x000fe200078e3cff */
[----:B------:R-:W-:Y:S01]  /*58d0*/  UMOV UR36, UR29 ;  /* 0x0000001d00247c82 */ /* 0x000fe20008000000 */
[----:B------:R-:W-:Y:S01]  /*58e0*/  SEL R0, RZ, 0x1, P0 ;  /* 0x00000001ff007807 */ /* 0x000fe20000000000 */
[----:B------:R-:W-:Y:S01]  /*58f0*/  UIADD3 UR20, UPT, UPT, UR13, UR18, URZ ;  /* 0x000000120d147290 */ /* 0x000fe2000fffe0ff */
[----:B------:R-:W-:Y:S01]  /*5900*/  SEL R14, R14, RZ, P0 ;  /* 0x000000ff0e0e7207 */ /* 0x000fe20000000000 */
[----:B------:R-:W-:Y:S01]  /*5910*/  UIADD3 UR16, UPT, UPT, UR14, UR16, URZ ;  /* 0x000000100e107290 */ /* 0x000fe2000fffe0ff */
[----:B------:R-:W-:Y:S01]  /*5920*/  IMAD.U32 R9, RZ, RZ, UR4 ;  /* 0x00000004ff097e24 */ /* 0x000fe2000f8e00ff */
[----:B------:R-:W-:Y:S02]  /*5930*/  @!P1 R2UR UR4, R8 ;  /* 0x00000000080492ca */ /* 0x000fe400000e0000 */
[----:B------:R-:W-:Y:S02]  /*5940*/  LOP3.LUT R13, R13, R0, RZ, 0x3c, !PT ;  /* 0x000000000d0d7212 */ /* 0x000fe400078e3cff */
[----:B------:R-:W-:Y:S11]  /*5950*/  @!P1 R2UR UR5, R9 ;  /* 0x00000000090592ca */ /* 0x000ff600000e0000 */
[----:B------:R-:W-:Y:S02]  /*5960*/  @!UPT UIADD3 URZ, UPT, UPT, URZ, URZ, URZ ;  /* 0x000000fffffff290 */ /* 0x000fe4000fffe0ff */
[----:B------:R2:W-:Y:S01]  /*5970*/  @!UP0 UTMALDG.3D [UR8], [UR4], desc[UR6] ;  /* 0x00000608040085b4 */ /* 0x0005e20008011000 */
[----:B------:R2:W-:Y:S01]  /*5980*/  @!P1 SYNCS.ARRIVE.TRANS64.RED.A0TR RZ, [UR21+0x128], R7 ;  /* 0x00012807ffff99a7 */ /* 0x0005e20008300415 */
[----:B------:R-:W-:Y:S01]  /*5990*/  SYNCS.ARRIVE.TRANS64.RED.A1T0 RZ, [UR37], RZ ;  /* 0x000000ffffff79a7 */ /* 0x000fe20008100425 */
[----:B------:R-:W-:Y:S05]  /*59a0*/  BRA.U UP1, `(.L_x_99) ;  /* 0xfffffff101707547 */ /* 0x000fea000b83ffff */
[----:B------:R-:W-:-:S04]  /*59b0*/  SHF.L.U32 R2, R15, 0x1f, RZ ;  /* 0x0000001f0f027819 */ /* 0x000fc800000006ff */
[----:B------:R-:W3:Y:S02]  /*59c0*/  SYNCS.PHASECHK.TRANS64.TRYWAIT P0, [UR21+0x130], R2 ;  /* 0x00013002ff0075a7 */ /* 0x000ee40008001115 */
[----:B---3--:R-:W-:Y:S05]  /*59d0*/  @!P0 BRA `(.L_x_100) ;  /* 0x0000004000ec8947 */ /* 0x008fea0003800000 */
.L_x_216:
[----:B------:R-:W4:Y:S02]  /*59e0*/  SYNCS.PHASECHK.TRANS64.TRYWAIT P0, [UR21+0x138], R2 ;  /* 0x00013802ff0075a7 */ /* 0x000f240008001115 */
[----:B----4-:R-:W-:Y:S05]  /*59f0*/  @!P0 BRA `(.L_x_101) ;  /* 0x0000004000fc8947 */ /* 0x010fea0003800000 */
.L_x_218:
[----:B------:R-:W4:Y:S02]  /*5a00*/  SYNCS.PHASECHK.TRANS64.TRYWAIT P0, [UR21+0x140], R2 ;  /* 0x00014002ff0075a7 */ /* 0x000f240008001115 */
[----:B----4-:R-:W-:Y:S05]  /*5a10*/  @!P0 BRA `(.L_x_102) ;  /* 0x00000044000c8947 */ /* 0x010fea0003800000 */
.L_x_220:
[----:B---3--:R-:W-:-:S07]  /*5a20*/  MOV R0, UR21 ;  /* 0x0000001500007c02 */ /* 0x008fce0008000f00 */
.L_x_103:
[----:B---3--:R-:W-:-:S04]  /*5a30*/  SHF.L.U32 R2, R15, 0x1f, RZ ;  /* 0x0000001f0f027819 */ /* 0x008fc800000006ff */
[----:B------:R3:W4:Y:S03]  /*5a40*/  SYNCS.PHASECHK.TRANS64.TRYWAIT P0, [R0+URZ+0x148], R2 ;  /* 0x00014802000075a7 */ /* 0x00072600080011ff */
[----:B----4-:R-:W-:Y:S05]  /*5a50*/  @!P0 NANOSLEEP.SYNCS 0x989680 ;  /* 0x009896800000895d */ /* 0x010fea0003900000 */
[----:B------:R-:W4:Y:S02]  /*5a60*/  @!P0 SYNCS.PHASECHK.TRANS64 P0, [R0+URZ+0x148], R2 ;  /* 0x00014802000085a7 */ /* 0x000f2400080010ff */
[----:B-12-4-:R-:W-:Y:S05]  /*5a70*/  @P0 EXIT ;  /* 0x000000000000094d */ /* 0x016fea0003800000 */
[----:B------:R-:W-:Y:S05]  /*5a80*/  BRA `(.L_x_103) ;  /* 0xfffffffc00e87947 */ /* 0x000fea000383ffff */
.L_x_88:
[----:B------:R-:W-:-:S06]  /*5a90*/  UISETP.GE.AND UP0, UPT, UR17, 0x4, UPT ;  /* 0x000000041100788c */ /* 0x000fcc000bf06270 */
[----:B------:R-:W-:-:S13]  /*5aa0*/  PLOP3.LUT P0, PT, PT, PT, UP0, 0x80, 0x8 ;  /* 0x000000000008781c */ /* 0x000fda0003f0f008 */
[----:B-1----:R-:W-:Y:S05]  /*5ab0*/  @!P0 EXIT ;  /* 0x000000000000894d */ /* 0x002fea0003800000 */
[----:B------:R-:W1:Y:S08]  /*5ac0*/  S2UR UR4, SR_CgaCtaId ;  /* 0x00000000000479c3 */ /* 0x000e700000008800 */
[----:B------:R-:W-:Y:S01]  /*5ad0*/  BAR.SYNC.DEFER_BLOCKING 0x6, 0xa0 ;  /* 0x0182800000007b1d */ /* 0x000fe20000010000 */
[C---:B------:R-:W-:Y:S01]  /*5ae0*/  IMAD.SHL.U32 R5, R60.reuse, 0x20, RZ ;  /* 0x000000203c057824 */ /* 0x040fe200078e00ff */
[----:B------:R-:W-:Y:S01]  /*5af0*/  SHF.R.U32.HI R6, RZ, 0x1, R60 ;  /* 0x00000001ff067819 */ /* 0x000fe2000001163c */
[C---:B------:R-:W-:Y:S01]  /*5b00*/  IMAD.SHL.U32 R4, R60.reuse, 0x10, RZ ;  /* 0x000000103c047824 */ /* 0x040fe200078e00ff */
[C---:B------:R-:W-:Y:S01]  /*5b10*/  LOP3.LUT P0, RZ, R60.reuse, 0x4, RZ, 0xc0, !PT ;  /* 0x000000043cff7812 */ /* 0x040fe2000780c0ff */
[----:B------:R-:W-:Y:S01]  /*5b20*/  IMAD.U32 R23, R60, 0x10000, RZ ;  /* 0x000100003c177824 */ /* 0x000fe200078e00ff */
[----:B------:R-:W-:-:S02]  /*5b30*/  UMOV UR44, 0x400 ;  /* 0x00000400002c7882 */ /* 0x000fc40000000000 */
[----:B------:R-:W2:Y:S01]  /*5b40*/  LDC.64 R44, c[0x0][0x888] ;  /* 0x00022200ff2c7b82 */ /* 0x000ea20000000a00 */
[----:B------:R-:W-:Y:S01]  /*5b50*/  LOP3.LUT R7, R5, 0xc0, RZ, 0xc0, !PT ;  /* 0x000000c005077812 */ /* 0x000fe200078ec0ff */
[----:B------:R-:W-:Y:S01]  /*5b60*/  IMAD.SHL.U32 R48, R60, 0x4, RZ ;  /* 0x000000043c307824 */ /* 0x000fe200078e00ff */
[----:B------:R-:W-:Y:S01]  /*5b70*/  LOP3.LUT R4, R4, 0x600, RZ, 0xc0, !PT ;  /* 0x0000060004047812 */ /* 0x000fe200078ec0ff */
[----:B------:R-:W-:Y:S01]  /*5b80*/  IMAD.MOV.U32 R59, RZ, RZ, 0x20 ;  /* 0x00000020ff3b7424 */ /* 0x000fe200078e00ff */
[----:B------:R-:W-:Y:S01]  /*5b90*/  LOP3.LUT R6, R7, 0x8, R6, 0xf8, !PT ;  /* 0x0000000807067812 */ /* 0x000fe200078ef806 */
[----:B------:R-:W-:Y:S01]  /*5ba0*/  IMAD.MOV.U32 R58, RZ, RZ, 0x1 ;  /* 0x00000001ff3a7424 */ /* 0x000fe200078e00ff */
[----:B------:R-:W-:Y:S01]  /*5bb0*/  LOP3.LUT R4, R4, 0x20, R5, 0xf8, !PT ;  /* 0x0000002004047812 */ /* 0x000fe200078ef805 */
[----:B------:R-:W3:Y:S01]  /*5bc0*/  LDC.64 R46, c[0x0][0x890] ;  /* 0x00022400ff2e7b82 */ /* 0x000ee20000000a00 */
[----:B------:R-:W-:Y:S01]  /*5bd0*/  LOP3.LUT R23, R23, 0x600000, RZ, 0xc0, !PT ;  /* 0x0060000017177812 */ /* 0x000fe200078ec0ff */
[----:B------:R-:W-:Y:S01]  /*5be0*/  IMAD.MOV.U32 R22, RZ, RZ, RZ ;  /* 0x000000ffff167224 */ /* 0x000fe200078e00ff */
[----:B------:R-:W-:-:S02]  /*5bf0*/  LOP3.LUT R48, R6, 0x18, R48, 0x78, !PT ;  /* 0x0000001806307812 */ /* 0x000fc400078e7830 */
[----:B------:R-:W-:Y:S02]  /*5c00*/  CS2R R56, SRZ ;  /* 0x0000000000387805 */ /* 0x000fe4000001ff00 */
[----:B------:R-:W-:Y:S01]  /*5c10*/  LOP3.LUT R4, R4, 0x100, R5, 0xf8, !PT ;  /* 0x0000010004047812 */ /* 0x000fe200078ef805 */
[----:B------:R-:W-:Y:S01]  /*5c20*/  IMAD.MOV.U32 R55, RZ, RZ, RZ ;  /* 0x000000ffff377224 */ /* 0x000fe200078e00ff */
[----:B------:R-:W-:Y:S01]  /*5c30*/  LOP3.LUT R60, R60, 0x60, RZ, 0xc0, !PT ;  /* 0x000000603c3c7812 */ /* 0x000fe200078ec0ff */
[----:B-1----:R-:W-:Y:S01]  /*5c40*/  ULEA UR44, UR4, UR44, 0x18 ;  /* 0x0000002c042c7291 */ /* 0x002fe2000f8ec0ff */
[----:B------:R-:W1:Y:S01]  /*5c50*/  LDC.64 R42, c[0x0][0x8b0] ;  /* 0x00022c00ff2a7b82 */ /* 0x000e620000000a00 */
[----:B------:R-:W-:Y:S01]  /*5c60*/  LOP3.LUT R48, R4, R48, RZ, 0xfc, !PT ;  /* 0x0000003004307212 */ /* 0x000fe200078efcff */
[----:B------:R-:W4:Y:S01]  /*5c70*/  LDCU UR59, c[0x0][0x370] ;  /* 0x00006e00ff3b77ac */ /* 0x000f220008000800 */
[----:B------:R-:W-:Y:S01]  /*5c80*/  SEL R59, R59, 0xffffffe0, !P0 ;  /* 0xffffffe03b3b7807 */ /* 0x000fe20004000000 */
[----:B------:R-:W-:-:S04]  /*5c90*/  UIADD3 UR4, UPT, UPT, UR44, 0x400, URZ ;  /* 0x000004002c047890 */ /* 0x000fc8000fffe0ff */
[----:B------:R-:W4:Y:S01]  /*5ca0*/  LDS R0, [UR44+0x210] ;  /* 0x0002102cff007984 */ /* 0x000f220008000800 */
[----:B------:R-:W1:Y:S01]  /*5cb0*/  LDC.64 R40, c[0x0][0x8a8] ;  /* 0x00022a00ff287b82 */ /* 0x000e620000000a00 */
[----:B------:R-:W1:Y:S01]  /*5cc0*/  LDCU.64 UR62, c[0x0][0x348] ;  /* 0x00006900ff3e77ac */ /* 0x000e620008000a00 */
[----:B------:R-:W-:Y:S01]  /*5cd0*/  IMAD.U32 R53, RZ, RZ, UR4 ;  /* 0x00000004ff357e24 */ /* 0x000fe2000f8e00ff */
[----:B------:R-:W1:Y:S01]  /*5ce0*/  LDCU UR43, c[0x0][0xb0c] ;  /* 0x00016180ff2b77ac */ /* 0x000e620008000800 */
[----:B------:R-:W1:Y:S01]  /*5cf0*/  LDCU UR39, c[0x0][0xb30] ;  /* 0x00016600ff2777ac */ /* 0x000e620008000800 */
[----:B------:R-:W1:Y:S01]  /*5d00*/  LDCU.64 UR56, c[0x0][0x888] ;  /* 0x00011100ff3877ac */ /* 0x000e620008000a00 */
[----:B------:R-:W1:Y:S01]  /*5d10*/  LDCU.64 UR40, c[0x0][0xb28] ;  /* 0x00016500ff2877ac */ /* 0x000e620008000a00 */
[----:B------:R-:W1:Y:S01]  /*5d20*/  LDCU.128 UR52, c[0x0][0xb10] ;  /* 0x00016200ff3477ac */ /* 0x000e620008000c00 */
[----:B------:R-:W1:Y:S01]  /*5d30*/  LDCU UR58, c[0x0][0x374] ;  /* 0x00006e80ff3a77ac */ /* 0x000e620008000800 */
[----:B------:R-:W-:Y:S01]  /*5d40*/  UMOV UR47, URZ ;  /* 0x000000ff002f7c82 */ /* 0x000fe20008000000 */
[----:B------:R-:W-:Y:S01]  /*5d50*/  UMOV UR46, URZ ;  /* 0x000000ff002e7c82 */ /* 0x000fe20008000000 */
[----:B--234-:R-:W-:-:S07]  /*5d60*/  IMAD.IADD R23, R0, 0x1, R23 ;  /* 0x0000000100177824 */ /* 0x01cfce00078e0217 */
.L_x_147:
[C---:B------:R-:W-:Y:S02]  /*5d70*/  LEA R3, R55.reuse, UR44, 0x3 ;  /* 0x0000002c37037c11 */ /* 0x040fe4000f8e18ff */
[----:B------:R-:W-:Y:S02]  /*5d80*/  SHF.L.U32 R0, R56, 0x1f, RZ ;  /* 0x0000001f38007819 */ /* 0x000fe400000006ff */
[----:B-1----:R-:W-:Y:S02]  /*5d90*/  LEA R4, R55, UR44, 0x4 ;  /* 0x0000002c37047c11 */ /* 0x002fe4000f8e20ff */
[----:B--2---:R-:W2:Y:S02]  /*5da0*/  SYNCS.PHASECHK.TRANS64.TRYWAIT P0, [R3+URZ+0x160], R0 ;  /* 0x00016000030075a7 */ /* 0x004ea400080011ff */
[----:B--2---:R-:W-:Y:S05]  /*5db0*/  @!P0 BRA `(.L_x_104) ;  /* 0x00000040003c8947 */ /* 0x004fea0003800000 */
.L_x_221:
        /* <DEDUP_REMOVED lines=11> */
[----:B------:R-:W-:Y:S01]  /*5e70*/  PLOP3.LUT P0, PT, PT, PT, UP1, 0x80, 0x8 ;  /* 0x000000000008781c */ /* 0x000fe20003f0f018 */
[----:B------:R-:W-:Y:S11]  /*5e80*/  UP2UR UR61, UPR, URZ, 0x2 ;  /* 0x00000002ff3d7883 */ /* 0x000ff60008000000 */
[----:B------:R-:W-:Y:S01]  /*5e90*/  @!UPT UIADD3 URZ, UPT, UPT, URZ, URZ, URZ ;  /* 0x000000fffffff290 */ /* 0x000fe2000fffe0ff */
        /* <DEDUP_REMOVED lines=13> */
[----:B------:R-:W3:Y:S01]  /*5f70*/  LDCU UR12, c[0x0][0xb20] ;  /* 0x00016400ff0c77ac */ /* 0x000ee20008000800 */
[----:B-1----:R-:W-:Y:S02]  /*5f80*/  UIMAD.WIDE.U32 UR4, UR58, UR55, URZ ;  /* 0x000000373a0472a5 */ /* 0x002fe4000f8e00ff */
[----:B------:R-:W-:Y:S02]  /*5f90*/  UIMAD.WIDE.U32 UR6, UR59, UR52, URZ ;  /* 0x000000343b0672a5 */ /* 0x000fe4000f8e00ff */
[----:B------:R-:W-:Y:S02]  /*5fa0*/  UISETP.NE.AND UP0, UPT, UR54, 0x1, UPT ;  /* 0x000000013600788c */ /* 0x000fe4000bf05270 */
[----:B------:R-:W-:Y:S02]  /*5fb0*/  UIMAD.WIDE.U32 UR8, UR37, UR55, URZ ;  /* 0x00000037250872a5 */ /* 0x000fe4000f8e00ff */
[----:B------:R-:W-:Y:S02]  /*5fc0*/  UIMAD.WIDE.U32 UR10, UR38, UR52, URZ ;  /* 0x00000034260a72a5 */ /* 0x000fe4000f8e00ff */
[----:B------:R-:W-:Y:S02]  /*5fd0*/  UISETP.NE.AND UP1, UPT, UR43, 0x1, UPT ;  /* 0x000000012b00788c */ /* 0x000fe4000bf25270 */
[----:B------:R-:W-:Y:S01]  /*5fe0*/  UISETP.NE.AND UP2, UPT, UR42, 0x1, UPT ;  /* 0x000000012a00788c */ /* 0x000fe2000bf45270 */
[----:B------:R-:W-:Y:S02]  /*5ff0*/  UMOV UR4, UR5 ;  /* 0x0000000500047c82 */ /* 0x000fe40008000000 */
[----:B---3--:R-:W-:Y:S03]  /*6000*/  USHF.R.U32.HI UR5, URZ, UR12, UR4 ;  /* 0x0000000cff057299 */ /* 0x008fe60008011604 */
[----:B------:R-:W-:Y:S02]  /*6010*/  UMOV UR4, UR7 ;  /* 0x0000000700047c82 */ /* 0x000fe40008000000 */
[----:B------:R-:W-:Y:S02]  /*6020*/  USHF.R.U32.HI UR7, URZ, UR53, UR4 ;  /* 0x00000035ff077299 */ /* 0x000fe40008011604 */
[----:B------:R-:W-:Y:S02]  /*6030*/  USEL UR4, UR58, UR5, !UP0 ;  /* 0x000000053a047287 */ /* 0x000fe4000c000000 */
[----:B------:R-:W-:Y:S01]  /*6040*/  USEL UR7, UR59, UR7, !UP1 ;  /* 0x000000073b077287 */ /* 0x000fe2000c800000 */
[----:B------:R-:W-:Y:S01]  /*6050*/  UMOV UR5, UR9 ;  /* 0x0000000900057c82 */ /* 0x000fe20008000000 */
[----:B------:R-:W-:Y:S02]  /*6060*/  UIMAD.WIDE.U32 UR8, UR4, UR40, URZ ;  /* 0x00000028040872a5 */ /* 0x000fe4000f8e00ff */
[----:B------:R-:W-:Y:S03]  /*6070*/  USHF.R.U32.HI UR6, URZ, UR12, UR5 ;  /* 0x0000000cff067299 */ /* 0x000fe60008011605 */
[----:B------:R-:W-:Y:S01]  /*6080*/  UMOV UR5, UR11 ;  /* 0x0000000b00057c82 */ /* 0x000fe20008000000 */
[----:B------:R-:W-:Y:S02]  /*6090*/  UIMAD.WIDE.U32 UR10, UR7, UR40, URZ ;  /* 0x00000028070a72a5 */ /* 0x000fe4000f8e00ff */
[----:B------:R-:W-:Y:S02]  /*60a0*/  USHF.R.U32.HI UR12, URZ, UR53, UR5 ;  /* 0x00000035ff0c7299 */ /* 0x000fe40008011605 */
[----:B------:R-:W-:Y:S01]  /*60b0*/  USEL UR6, UR37, UR6, !UP0 ;  /* 0x0000000625067287 */ /* 0x000fe2000c000000 */
[----:B------:R-:W-:Y:S02]  /*60c0*/  UMOV UR5, UR9 ;  /* 0x0000000900057c82 */ /* 0x000fe40008000000 */
[----:B------:R-:W-:Y:S01]  /*60d0*/  UMOV UR10, UR11 ;  /* 0x0000000b000a7c82 */ /* 0x000fe20008000000 */
[----:B------:R-:W-:Y:S02]  /*60e0*/  @UP2 USHF.R.U32.HI UR4, URZ, UR41, UR5 ;  /* 0x00000029ff042299 */ /* 0x000fe40008011605 */
[----:B------:R-:W-:Y:S02]  /*60f0*/  @UP2 USHF.R.U32.HI UR7, URZ, UR41, UR10 ;  /* 0x00000029ff072299 */ /* 0x000fe4000801160a */
[----:B------:R-:W-:Y:S02]  /*6100*/  UIMAD UR4, UR42, UR4, URZ ;  /* 0x000000042a0472a4 */ /* 0x000fe4000f8e02ff */
        /* <DEDUP_REMOVED lines=8> */
[----:B------:R-:W-:Y:S02]  /*6190*/  USEL UR11, UR6, UR4, !UP2 ;  /* 0x00000004060b7287 */ /* 0x000fe4000d000000 */
[----:B------:R-:W-:Y:S02]  /*61a0*/  UIADD3 UR8, UPT, UPT, -UR5, URZ, URZ ;  /* 0x000000ff05087290 */ /* 0x000fe4000fffe1ff */
[----:B------:R-:W-:Y:S01]  /*61b0*/  UIADD3 UR10, UPT, UPT, -UR11, URZ, URZ ;  /* 0x000000ff0b0a7290 */ /* 0x000fe2000fffe1ff */
[----:B------:R-:W-:Y:S01]  /*61c0*/  @!UP0 UMOV UR4, UR9 ;  /* 0x0000000900048c82 */ /* 0x000fe20008000000 */
[----:B------:R-:W-:Y:S02]  /*61d0*/  UIADD3 UR9, UPT, UPT, -UR6, URZ, URZ ;  /* 0x000000ff06097290 */ /* 0x000fe4000fffe1ff */
[----:B------:R-:W-:Y:S02]  /*61e0*/  @!UP0 USHF.R.U32.HI UR4, URZ, UR41, UR4 ;  /* 0x00000029ff048299 */ /* 0x000fe40008011604 */
[----:B------:R-:W-:Y:S02]  /*61f0*/  UIMAD UR10, UR42, UR10, UR6 ;  /* 0x0000000a2a0a72a4 */ /* 0x000fe4000f8e0206 */
[----:B------:R-:W-:Y:S04]  /*6200*/  @!UP0 USEL UR4, UR5, UR4, !UP2 ;  /* 0x0000000405048287 */ /* 0x000fe8000d000000 */
[----:B------:R-:W-:Y:S02]  /*6210*/  @!UP0 UIMAD UR10, UR7, UR10, UR4 ;  /* 0x0000000a070a82a4 */ /* 0x000fe4000f8e0204 */
[----:B------:R-:W-:Y:S02]  /*6220*/  @!UP0 UIADD3 UR11, UPT, UPT, UR11, -UR4, URZ ;  /* 0x800000040b0b8290 */ /* 0x000fe4000fffe0ff */
[----:B------:R-:W-:Y:S02]  /*6230*/  UIMAD UR7, UR43, UR8, UR38 ;  /* 0x000000082b0772a4 */ /* 0x000fe4000f8e0226 */
[----:B------:R-:W-:Y:S02]  /*6240*/  @!UP0 UIMAD UR6, UR11, UR42, UR5 ;  /* 0x0000002a0b0682a4 */ /* 0x000fe4000f8e0205 */
[----:B------:R-:W-:Y:S01]  /*6250*/  UIMAD UR4, UR54, UR9, UR37 ;  /* 0x00000009360472a4 */ /* 0x000fe2000f8e0225 */
[----:B------:R-:W-:Y:S02]  /*6260*/  @!UP0 UMOV UR5, UR10 ;  /* 0x0000000a00058c82 */ /* 0x000fe40008000000 */
[----:B------:R-:W-:Y:S02]  /*6270*/  UIMAD UR38, UR5, UR43, UR7 ;  /* 0x0000002b052672a4 */ /* 0x000fe4000f8e0207 */
[----:B------:R-:W-:Y:S11]  /*6280*/  UIMAD UR37, UR6, UR54, UR4 ;  /* 0x00000036062572a4 */ /* 0x000ff6000f8e0204 */
[----:B------:R-:W-:Y:S01]  /*6290*/  @!UPT UIADD3 URZ, UPT, UPT, URZ, URZ, URZ ;  /* 0x000000fffffff290 */ /* 0x000fe2000fffe0ff */
.L_x_105:
[----:B-1----:R-:W-:Y:S01]  /*62a0*/  UISETP.NE.AND UP0, UPT, UR39, 0x1, UPT ;  /* 0x000000012700788c */ /* 0x002fe2000bf05270 */
[----:B------:R-:W-:Y:S01]  /*62b0*/  LOP3.LUT P0, RZ, R53, 0x1b0, RZ, 0xc0, !PT ;  /* 0x000001b035ff7812 */ /* 0x000fe2000780c0ff */
[----:B------:R-:W-:Y:S01]  /*62c0*/  USHF.L.U32 UR50, UR16, 0x6, URZ ;  /* 0x0000000610327899 */ /* 0x000fe200080006ff */
[----:B------:R-:W-:Y:S01]  /*62d0*/  BSSY.RECONVERGENT B6, `(.L_x_106) ;  /* 0x0000034000067945 */ /* 0x000fe20003800200 */
[----:B------:R-:W-:Y:S01]  /*62e0*/  USHF.L.U32 UR49, UR20, 0x7, URZ ;  /* 0x0000000714317899 */ /* 0x000fe200080006ff */
[----:B------:R-:W-:Y:S06]  /*62f0*/  IADD3 R55, PT, PT, R55, 0x1, RZ ;  /* 0x0000000137377810 */ /* 0x000fec0007ffe0ff */
[----:B------:R-:W1:Y:S01]  /*6300*/  @!UP0 LDCU.128 UR12, c[0x0][0xb10] ;  /* 0x00016200ff0c87ac */ /* 0x000e620008000c00 */
[----:B------:R-:W3:Y:S01]  /*6310*/  @!UP0 LDCU UR5, c[0x0][0xb0c] ;  /* 0x00016180ff0587ac */ /* 0x000ee20008000800 */
[----:B------:R-:W4:Y:S01]  /*6320*/  @!UP0 LDCU UR10, c[0x0][0xb20] ;  /* 0x00016400ff0a87ac */ /* 0x000f220008000800 */
[----:B-1----:R-:W-:Y:S02]  /*6330*/  UIMAD.WIDE.U32 UR8, UR38, UR12, URZ ;  /* 0x0000000c260872a5 */ /* 0x002fe4000f8e00ff */
[----:B------:R-:W-:Y:S02]  /*6340*/  UIMAD.WIDE.U32 UR6, UR37, UR15, URZ ;  /* 0x0000000f250672a5 */ /* 0x000fe4000f8e00ff */
[----:B------:R-:W-:Y:S03]  /*6350*/  @!UP0 UISETP.NE.AND UP1, UPT, UR14, 0x1, UPT ;  /* 0x000000010e00888c */ /* 0x000fe6000bf25270 */
[----:B------:R-:W-:Y:S01]  /*6360*/  @!UP0 UMOV UR4, UR9 ;  /* 0x0000000900048c82 */ /* 0x000fe20008000000 */
[----:B---3--:R-:W-:Y:S02]  /*6370*/  @!UP0 UISETP.NE.AND UP2, UPT, UR5, 0x1, UPT ;  /* 0x000000010500888c */ /* 0x008fe4000bf45270 */
[----:B------:R-:W-:Y:S01]  /*6380*/  @!UP0 USHF.R.U32.HI UR4, URZ, UR13, UR4 ;  /* 0x0000000dff048299 */ /* 0x000fe20008011604 */
[----:B------:R-:W-:Y:S02]  /*6390*/  @!UP0 UMOV UR6, UR7 ;  /* 0x0000000700068c82 */ /* 0x000fe40008000000 */
[----:B----4-:R-:W-:Y:S02]  /*63a0*/  @!UP0 USHF.R.U32.HI UR6, URZ, UR10, UR6 ;  /* 0x0000000aff068299 */ /* 0x010fe40008011606 */
[----:B------:R-:W-:Y:S02]  /*63b0*/  @!UP0 USEL UR7, UR38, UR4, !UP2 ;  /* 0x0000000426078287 */ /* 0x000fe4000d000000 */
[----:B------:R-:W-:Y:S04]  /*63c0*/  @!UP0 USEL UR6, UR37, UR6, !UP1 ;  /* 0x0000000625068287 */ /* 0x000fe8000c800000 */
[----:B------:R-:W-:Y:S02]  /*63d0*/  @!UP0 UIADD3 UR4, UPT, UPT, -UR7, UR6, URZ ;  /* 0x0000000607048290 */ /* 0x000fe4000fffe1ff */
[----:B------:R-:W-:Y:S02]  /*63e0*/  @!UP0 UIADD3 UR6, UPT, UPT, UR7, -UR6, URZ ;  /* 0x8000000607068290 */ /* 0x000fe4000fffe0ff */
[----:B------:R-:W-:Y:S02]  /*63f0*/  @!UP0 UIMAD UR38, UR4, UR5, UR38 ;  /* 0x00000005042682a4 */ /* 0x000fe4000f8e0226 */
[----:B------:R-:W-:Y:S01]  /*6400*/  @!UP0 UIMAD UR37, UR6, UR14, UR37 ;  /* 0x0000000e062582a4 */ /* 0x000fe2000f8e0225 */
[----:B------:R-:W-:Y:S11]  /*6410*/  @!P0 BRA `(.L_x_107) ;  /* 0x00000000007c8947 */ /* 0x000ff60003800000 */
[----:B------:R-:W1:Y:S01]  /*6420*/  LDCU.64 UR8, c[0x4][0x80] ;  /* 0x01001000ff0877ac */ /* 0x000e620008000a00 */
[----:B------:R-:W-:Y:S01]  /*6430*/  MOV R2, 0x0 ;  /* 0x0000000000027802 */ /* 0x000fe20000000f00 */
[----:B------:R-:W-:Y:S02]  /*6440*/  HFMA2 R12, -RZ, RZ, 0, 5.9604644775390625e-08 ;  /* 0x00000001ff0c7431 */ /* 0x000fe400000001ff */
[----:B------:R-:W-:Y:S01]  /*6450*/  IMAD.MOV.U32 R8, RZ, RZ, 0x70 ;  /* 0x00000070ff087424 */ /* 0x000fe200078e00ff */
[----:B------:R3:W4:Y:S01]  /*6460*/  LDC.64 R14, c[0x4][R2] ;  /* 0x01000000020e7b82 */ /* 0x0007220000000a00 */
[----:B------:R-:W2:Y:S01]  /*6470*/  LDCU.64 UR6, c[0x4][0x88] ;  /* 0x01001100ff0677ac */ /* 0x000ea20008000a00 */
[----:B------:R-:W-:Y:S01]  /*6480*/  IMAD.MOV.U32 R13, RZ, RZ, RZ ;  /* 0x000000ffff0d7224 */ /* 0x000fe200078e00ff */
[----:B------:R-:W2:Y:S01]  /*6490*/  LDCU.64 UR4, c[0x4][0x8] ;  /* 0x01000100ff0477ac */ /* 0x000ea20008000a00 */
[----:B-1----:R-:W-:Y:S01]  /*64a0*/  MOV R5, UR9 ;  /* 0x0000000900057c02 */ /* 0x002fe20008000f00 */
[----:B------:R-:W-:Y:S01]  /*64b0*/  IMAD.U32 R4, RZ, RZ, UR8 ;  /* 0x00000008ff047e24 */ /* 0x000fe2000f8e00ff */
[----:B--2---:R-:W-:Y:S01]  /*64c0*/  MOV R7, UR7 ;  /* 0x0000000700077c02 */ /* 0x004fe20008000f00 */
[----:B------:R-:W-:Y:S01]  /*64d0*/  IMAD.U32 R6, RZ, RZ, UR6 ;  /* 0x00000006ff067e24 */ /* 0x000fe2000f8e00ff */
[----:B------:R-:W-:Y:S01]  /*64e0*/  MOV R11, UR5 ;  /* 0x00000005000b7c02 */ /* 0x000fe20008000f00 */
[----:B------:R-:W-:Y:S02]  /*64f0*/  IMAD.U32 R10, RZ, RZ, UR4 ;  /* 0x00000004ff0a7e24 */ /* 0x000fe4000f8e00ff */
[----:B------:R-:W-:Y:S07]  /*6500*/  LEPC R20, `(.L_x_108) ;  /* 0x000000001014794e */ /* 0x000fee0000000000 */
[----:B---345:R-:W-:Y:S05]  /*6510*/  CALL.ABS.NOINC R14 ;  /* 0x000000000e007343 */ /* 0x038fea0003c00000 */
.L_x_108:
[----:B------:R-:W1:Y:S01]  /*6520*/  LDCU.64 UR8, c[0x4][0x80] ;  /* 0x01001000ff0877ac */ /* 0x000e620008000a00 */
[----:B------:R-:W2:Y:S01]  /*6530*/  LDC.64 R2, c[0x4][R2] ;  /* 0x0100000002027b82 */ /* 0x000ea20000000a00 */
[----:B------:R-:W-:Y:S02]  /*6540*/  HFMA2 R12, -RZ, RZ, 0, 5.9604644775390625e-08 ;  /* 0x00000001ff0c7431 */ /* 0x000fe400000001ff */
[----:B------:R-:W-:Y:S02]  /*6550*/  IMAD.MOV.U32 R8, RZ, RZ, 0x70 ;  /* 0x00000070ff087424 */ /* 0x000fe400078e00ff */
[----:B------:R-:W-:Y:S01]  /*6560*/  IMAD.MOV.U32 R13, RZ, RZ, RZ ;  /* 0x000000ffff0d7224 */ /* 0x000fe200078e00ff */
[----:B------:R-:W3:Y:S01]  /*6570*/  LDCU.64 UR6, c[0x4][0x88] ;  /* 0x01001100ff0677ac */ /* 0x000ee20008000a00 */
[----:B------:R-:W4:Y:S01]  /*6580*/  LDCU.64 UR4, c[0x4][0x8] ;  /* 0x01000100ff0477ac */ /* 0x000f220008000a00 */
[----:B-1----:R-:W-:Y:S02]  /*6590*/  MOV R4, UR8 ;  /* 0x0000000800047c02 */ /* 0x002fe40008000f00 */
[----:B------:R-:W-:Y:S02]  /*65a0*/  MOV R5, UR9 ;  /* 0x0000000900057c02 */ /* 0x000fe40008000f00 */
[----:B---3--:R-:W-:Y:S01]  /*65b0*/  MOV R7, UR7 ;  /* 0x0000000700077c02 */ /* 0x008fe20008000f00 */
[----:B------:R-:W-:Y:S01]  /*65c0*/  IMAD.U32 R6, RZ, RZ, UR6 ;  /* 0x00000006ff067e24 */ /* 0x000fe2000f8e00ff */
[----:B----4-:R-:W-:Y:S01]  /*65d0*/  MOV R11, UR5 ;  /* 0x00000005000b7c02 */ /* 0x010fe20008000f00 */
[----:B------:R-:W-:Y:S02]  /*65e0*/  IMAD.U32 R10, RZ, RZ, UR4 ;  /* 0x00000004ff0a7e24 */ /* 0x000fe4000f8e00ff */
[----:B------:R-:W-:Y:S07]  /*65f0*/  LEPC R20, `(.L_x_107) ;  /* 0x000000001014794e */ /* 0x000fee0000000000 */
[----:B--2---:R-:W-:Y:S05]  /*6600*/  CALL.ABS.NOINC R2 ;  /* 0x0000000002007343 */ /* 0x004fea0003c00000 */
.L_x_107:
[----:B------:R-:W-:Y:S05]  /*6610*/  BSYNC.RECONVERGENT B6 ;  /* 0x0000000000067941 */ /* 0x000fea0003800200 */
.L_x_106:
[----:B------:R-:W-:Y:S02]  /*6620*/  ISETP.NE.U32.AND P0, PT, RZ, UR56, PT ;  /* 0x00000038ff007c0c */ /* 0x000fe4000bf05070 */
[C---:B------:R-:W-:Y:S02]  /*6630*/  ISETP.NE.U32.AND P1, PT, R46.reuse, RZ, PT ;  /* 0x000000ff2e00720c */ /* 0x040fe40003f25070 */
[----:B------:R-:W-:Y:S02]  /*6640*/  ISETP.NE.U32.AND P4, PT, R46, RZ, PT ;  /* 0x000000ff2e00720c */ /* 0x000fe40003f85070 */
[----:B------:R-:W-:Y:S02]  /*6650*/  ISETP.NE.AND.EX P0, PT, RZ, UR57, PT, P0 ;  /* 0x00000039ff007c0c */ /* 0x000fe4000bf05300 */
[C---:B------:R-:W-:Y:S02]  /*6660*/  ISETP.NE.AND.EX P1, PT, R47.reuse, RZ, PT, P1 ;  /* 0x000000ff2f00720c */ /* 0x040fe40003f25310 */
[----:B------:R-:W-:Y:S02]  /*6670*/  ISETP.NE.AND.EX P4, PT, R47, RZ, P0, P4 ;  /* 0x000000ff2f00720c */ /* 0x000fe40000785340 */
[----:B------:R-:W-:Y:S02]  /*6680*/  ISETP.NE.U32.AND P5, PT, R42, RZ, PT ;  /* 0x000000ff2a00720c */ /* 0x000fe40003fa5070 */
[----:B------:R-:W-:Y:S02]  /*6690*/  ISETP.NE.U32.AND P3, PT, RZ, UR56, PT ;  /* 0x00000038ff007c0c */ /* 0x000fe4000bf65070 */
[----:B------:R-:W-:Y:S02]  /*66a0*/  PLOP3.LUT P2, PT, PT, PT, PT, 0x8, 0x80 ;  /* 0x000000000080781c */ /* 0x000fe40003f4e170 */
[----:B------:R-:W-:Y:S02]  /*66b0*/  ISETP.NE.AND.EX P5, PT, R43, RZ, PT, P5 ;  /* 0x000000ff2b00720c */ /* 0x000fe40003fa5350 */
[----:B------:R-:W-:Y:S03]  /*66c0*/  ISETP.NE.AND.EX P3, PT, RZ, UR57, PT, P3 ;  /* 0x00000039ff007c0c */ /* 0x000fe6000bf65330 */
[----:B------:R-:W-:Y:S01]  /*66d0*/  @!P4 PLOP3.LUT P2, PT, P1, PT, PT, 0x80, 0x8 ;  /* 0x000000000008c81c */ /* 0x000fe20000f4f070 */
[----:B------:R-:W-:Y:S01]  /*66e0*/  @!UPT UIADD3 URZ, UPT, UPT, URZ, URZ, URZ ;  /* 0x000000fffffff290 */ /* 0x000fe2000fffe0ff */
[----:B------:R-:W-:Y:S11]  /*66f0*/  @!P1 BRA `(.L_x_109) ;  /* 0x0000000000309947 */ /* 0x000ff60003800000 */
[----:B------:R-:W-:Y:S01]  /*6700*/  ISETP.NE.U32.AND P0, PT, R44, RZ, PT ;  /* 0x000000ff2c00720c */ /* 0x000fe20003f05070 */
[----:B------:R-:W1:Y:S01]  /*6710*/  LDCU.64 UR4, c[0x0][0x358] ;  /* 0x00006b00ff0477ac */ /* 0x000e620008000a00 */
[----:B------:R-:W-:Y:S02]  /*6720*/  IMAD.MOV.U32 R49, RZ, RZ, 0x1 ;  /* 0x00000001ff317424 */ /* 0x000fe400078e00ff */
[----:B------:R-:W-:Y:S11]  /*6730*/  ISETP.NE.AND.EX P0, PT, R45, RZ, PT, P0 ;  /* 0x000000ff2d00720c */ /* 0x000ff60003f05300 */
[----:B------:R-:W-:Y:S02]  /*6740*/  @!UPT UIADD3 URZ, UPT, UPT, URZ, URZ, URZ ;  /* 0x000000fffffff290 */ /* 0x000fe4000fffe0ff */
[----:B------:R-:W3:Y:S01]  /*6750*/  @P0 LDC.64 R2, c[0x0][0x888] ;  /* 0x00022200ff020b82 */ /* 0x000ee20000000a00 */
[----:B--2---:R-:W-:Y:S04]  /*6760*/  @P0 IMAD R0, R46, UR36, RZ ;  /* 0x000000242e000c24 */ /* 0x004fe8000f8e02ff */
[----:B---3--:R-:W-:Y:S04]  /*6770*/  @P0 IMAD.WIDE R2, R0, 0x4, R2 ;  /* 0x0000000400020825 */ /* 0x008fe800078e0202 */
[----:B------:R-:W-:Y:S01]  /*6780*/  HFMA2 R0, -RZ, RZ, 0, 5.9604644775390625e-08 ;  /* 0x00000001ff007431 */ /* 0x000fe200000001ff */
[----:B-1---5:R1:W5:Y:S04]  /*6790*/  @P0 LDG.E R27, desc[UR4][R2.64] ;  /* 0x00000004021b0981 */ /* 0x022368000c1e1900 */
[----:B------:R-:W-:Y:S01]  /*67a0*/  @!P0 PRMT R49, R0, 0x7610, R49 ;  /* 0x0000761000318816 */ /* 0x000fe20000000031 */
[----:B-1----:R-:W3:Y:S06]  /*67b0*/  @!P0 LDC R27, c[0x0][0x880] ;  /* 0x00022000ff1b8b82 */ /* 0x002eec0000000800 */
.L_x_109:
[----:B------:R-:W-:Y:S05]  /*67c0*/  @!P5 BRA `(.L_x_110) ;  /* 0x000000000024d947 */ /* 0x000fea0003800000 */
[----:B------:R-:W-:Y:S01]  /*67d0*/  ISETP.NE.U32.AND P0, PT, R40, RZ, PT ;  /* 0x000000ff2800720c */ /* 0x000fe20003f05070 */
[----:B------:R-:W1:Y:S03]  /*67e0*/  LDCU.64 UR4, c[0x0][0x358] ;  /* 0x00006b00ff0477ac */ /* 0x000e660008000a00 */
[----:B------:R-:W-:Y:S11]  /*67f0*/  ISETP.NE.AND.EX P0, PT, R41, RZ, PT, P0 ;  /* 0x000000ff2900720c */ /* 0x000ff60003f05300 */
[----:B------:R-:W-:Y:S02]  /*6800*/  @!UPT UIADD3 URZ, UPT, UPT, URZ, URZ, URZ ;  /* 0x000000fffffff290 */ /* 0x000fe4000fffe0ff */
[----:B------:R-:W4:Y:S01]  /*6810*/  @P0 LDC.64 R2, c[0x0][0x8a8] ;  /* 0x00022a00ff020b82 */ /* 0x000f220000000a00 */
[----:B--2---:R-:W-:Y:S04]  /*6820*/  @P0 IMAD R0, R42, UR36, RZ ;  /* 0x000000242a000c24 */ /* 0x004fe8000f8e02ff */
[----:B----4-:R-:W-:Y:S05]  /*6830*/  @P0 IMAD.WIDE R2, R0, 0x4, R2 ;  /* 0x0000000400020825 */ /* 0x010fea00078e0202 */
[----:B-1---5:R1:W5:Y:S02]  /*6840*/  @P0 LDG.E R24, desc[UR4][R2.64] ;  /* 0x0000000402180981 */ /* 0x022364000c1e1900 */
[----:B-1----:R-:W4:Y:S02]  /*6850*/  @!P0 LDC R24, c[0x0][0x8a0] ;  /* 0x00022800ff188b82 */ /* 0x002f240000000800 */
.L_x_110:
[----:B---3-5:R-:W-:Y:S01]  /*6860*/  FSETP.NEU.AND P0, PT, R27, RZ, PT ;  /* 0x000000ff1b00720b */ /* 0x028fe20003f0d000 */
[----:B------:R-:W-:Y:S01]  /*6870*/  IMAD.SHL.U32 R65, R48, 0x2, RZ ;  /* 0x0000000230417824 */ /* 0x000fe200078e00ff */
[----:B------:R-:W-:Y:S01]  /*6880*/  SEL R4, RZ, 0xffffffff, P3 ;  /* 0xffffffffff047807 */ /* 0x000fe20001800000 */
[----:B------:R-:W-:Y:S01]  /*6890*/  BSSY B1, `(.L_x_111) ;  /* 0x0000035000017945 */ /* 0x000fe20003800000 */
[----:B------:R-:W-:Y:S01]  /*68a0*/  @!P4 LOP3.LUT P3, RZ, R49, 0xff, RZ, 0xc0, !PT ;  /* 0x000000ff31ffc812 */ /* 0x000fe2000786c0ff */
[----:B------:R-:W-:Y:S01]  /*68b0*/  VIADD R63, R65, UR44 ;  /* 0x0000002c413f7c36 */ /* 0x000fe20008000000 */
[----:B--2---:R-:W-:Y:S01]  /*68c0*/  @!P4 SEL R0, RZ, 0xffffffff, P0 ;  /* 0xffffffffff00c807 */ /* 0x004fe20000000000 */
[----:B------:R-:W-:Y:S01]  /*68d0*/  IMAD.MOV.U32 R66, RZ, RZ, 0x1 ;  /* 0x00000001ff427424 */ /* 0x000fe200078e00ff */
[----:B------:R-:W-:Y:S01]  /*68e0*/  LOP3.LUT R58, R58, 0x1, RZ, 0x3c, !PT ;  /* 0x000000013a3a7812 */ /* 0x000fe200078e3cff */
[----:B------:R-:W-:Y:S01]  /*68f0*/  IMAD.MOV.U32 R64, RZ, RZ, RZ ;  /* 0x000000ffff407224 */ /* 0x000fe200078e00ff */
[----:B------:R-:W-:Y:S02]  /*6900*/  @P2 SEL R0, R4, R0, !P3 ;  /* 0x0000000004002207 */ /* 0x000fe40005800000 */
[----:B------:R-:W-:Y:S02]  /*6910*/  CS2R R38, SRZ ;  /* 0x0000000000267805 */ /* 0x000fe4000001ff00 */
[----:B------:R-:W-:Y:S02]  /*6920*/  LEA R26, R22, UR44, 0x3 ;  /* 0x0000002c161a7c11 */ /* 0x000fe4000f8e18ff */
[----:B------:R-:W-:Y:S02]  /*6930*/  CS2R R36, SRZ ;  /* 0x0000000000247805 */ /* 0x000fe4000001ff00 */
[----:B------:R-:W-:Y:S02]  /*6940*/  @!P4 LOP3.LUT R0, R0, 0x1, RZ, 0xc0, !PT ;  /* 0x000000010000c812 */ /* 0x000fe400078ec0ff */
[----:B------:R-:W-:Y:S02]  /*6950*/  CS2R R30, SRZ ;  /* 0x00000000001e7805 */ /* 0x000fe4000001ff00 */
[----:B------:R-:W-:Y:S02]  /*6960*/  SHF.L.U32 R2, R57, 0x1f, RZ ;  /* 0x0000001f39027819 */ /* 0x000fe400000006ff */
[----:B------:R-:W-:Y:S02]  /*6970*/  CS2R R28, SRZ ;  /* 0x00000000001c7805 */ /* 0x000fe4000001ff00 */
[----:B------:R-:W-:Y:S01]  /*6980*/  ISETP.NE.U32.OR P5, PT, R0, 0x1, P4 ;  /* 0x000000010000780c */ /* 0x000fe200027a5470 */
[----:B------:R-:W-:Y:S01]  /*6990*/  IMAD.IADD R62, R59, 0x1, R63 ;  /* 0x000000013b3e7824 */ /* 0x000fe200078e023f */
[----:B------:R-:W-:Y:S02]  /*69a0*/  LEA.HI R25, R22, R22, RZ, 0x1 ;  /* 0x0000001616197211 */ /* 0x000fe400078f08ff */
[----:B------:R-:W-:Y:S02]  /*69b0*/  LOP3.LUT P4, R54, R49, 0xff, RZ, 0xc0, !PT ;  /* 0x000000ff31367812 */ /* 0x000fe4000788c0ff */
[----:B------:R-:W-:Y:S02]  /*69c0*/  SEL R3, RZ, 0xffffffff, P0 ;  /* 0xffffffffff037807 */ /* 0x000fe40000000000 */
[----:B------:R-:W-:Y:S02]  /*69d0*/  P2R R61, PR, RZ, 0x20 ;  /* 0x00000020ff3d7803 */ /* 0x000fe40000000000 */
[----:B------:R-:W-:Y:S03]  /*69e0*/  @P1 SEL R3, R4, R3, !P4 ;  /* 0x0000000304031207 */ /* 0x000fe60006000000 */
[----:B------:R-:W-:Y:S02]  /*69f0*/  @P5 SHF.L.U32 R0, R58, 0x1f, RZ ;  /* 0x0000001f3a005819 */ /* 0x000fe400000006ff */
[----:B------:R-:W-:Y:S02]  /*6a00*/  LOP3.LUT R3, R3, 0x1, RZ, 0xc0, !PT ;  /* 0x0000000103037812 */ /* 0x000fe400078ec0ff */
[----:B------:R1:W2:Y:S02]  /*6a10*/  @P5 SYNCS.PHASECHK.TRANS64.TRYWAIT P3, [UR44+0x110], R0 ;  /* 0x00011000ff0055a7 */ /* 0x0002a4000806112c */
[----:B------:R-:W-:Y:S04]  /*6a20*/  ISETP.NE.U32.AND P0, PT, R3, 0x1, PT ;  /* 0x000000010300780c */ /* 0x000fe80003f05070 */
[----:B------:R-:W-:Y:S01]  /*6a30*/  P2R R67, PR, RZ, 0x1 ;  /* 0x00000001ff437803 */ /* 0x000fe20000000000 */
[----:B------:R3:W3:Y:S01]  /*6a40*/  SYNCS.PHASECHK.TRANS64.TRYWAIT P2, [R26+URZ+0x180], R2 ;  /* 0x000180021a0075a7 */ /* 0x0006e200080411ff */
[C---:B-1----:R-:W-:Y:S01]  /*6a50*/  IMAD.SHL.U32 R0, R25.reuse, 0x40, RZ ;  /* 0x0000004019007824 */ /* 0x042fe200078e00ff */
[----:B------:R-:W-:Y:S04]  /*6a60*/  LOP3.LUT R25, R25, 0xffe, RZ, 0xc0, !PT ;  /* 0x00000ffe19197812 */ /* 0x000fe800078ec0ff */
[----:B------:R-:W-:Y:S01]  /*6a70*/  LOP3.LUT R0, R0, 0xffffff80, RZ, 0xc0, !PT ;  /* 0xffffff8000007812 */ /* 0x000fe200078ec0ff */
[----:B------:R-:W-:Y:S04]  /*6a80*/  IMAD.IADD R25, R22, 0x1, -R25 ;  /* 0x0000000116197824 */ /* 0x000fe800078e0a19 */
[----:B------:R-:W-:Y:S04]  /*6a90*/  IMAD.IADD R0, R23, 0x1, R0 ;  /* 0x0000000117007824 */ /* 0x000fe800078e0200 */
[----:B------:R-:W-:Y:S01]  /*6aa0*/  IMAD R25, R25, 0x100000, R0 ;  /* 0x0010000019197824 */ /* 0x000fe200078e0200 */
[----:B--2---:R-:W-:Y:S01]  /*6ab0*/  @P5 SEL R66, RZ, 0x1, !P3 ;  /* 0x00000001ff425807 */ /* 0x004fe20005800000 */
[----:B------:R-:W-:Y:S06]  /*6ac0*/  @!P5 BRA `(.L_x_112) ;  /* 0x000000000044d947 */ /* 0x000fec0003800000 */
[----:B------:R-:W-:Y:S01]  /*6ad0*/  IMAD.MOV.U32 R38, RZ, RZ, RZ ;  /* 0x000000ffff267224 */ /* 0x000fe200078e00ff */
[----:B------:R-:W-:Y:S01]  /*6ae0*/  ISETP.NE.AND P0, PT, R66, RZ, PT ;  /* 0x000000ff4200720c */ /* 0x000fe20003f05270 */
[----:B------:R-:W-:Y:S01]  /*6af0*/  BSSY B0, `(.L_x_113) ;  /* 0x0000008000007945 */ /* 0x000fe20003800000 */
[----:B------:R-:W-:Y:S02]  /*6b00*/  CS2R R30, SRZ ;  /* 0x00000000001e7805 */ /* 0x000fe4000001ff00 */
[----:B------:R-:W-:Y:S02]  /*6b10*/  CS2R R28, SRZ ;  /* 0x00000000001c7805 */ /* 0x000fe4000001ff00 */
[----:B------:R-:W-:Y:S07]  /*6b20*/  CS2R R36, SRZ ;  /* 0x0000000000247805 */ /* 0x000fee000001ff00 */
[----:B------:R-:W-:Y:S05]  /*6b30*/  @P0 BRA `(.L_x_114) ;  /* 0x00000000000c0947 */ /* 0x000fea0003800000 */
[----:B------:R-:W-:Y:S04]  /*6b40*/  SHF.L.U32 R3, R58, 0x1f, RZ ;  /* 0x0000001f3a037819 */ /* 0x000fe800000006ff */
[----:B------:R-:W1:Y:S02]  /*6b50*/  SYNCS.PHASECHK.TRANS64.TRYWAIT P0, [UR44+0x110], R3 ;  /* 0x00011003ff0075a7 */ /* 0x000e64000800112c */
[----:B-1----:R-:W-:Y:S05]  /*6b60*/  @!P0 BRA `(.L_x_115) ;  /* 0x0000003000e48947 */ /* 0x002fea0003800000 */
.L_x_114:
[----:B------:R-:W-:Y:S05]  /*6b70*/  BSYNC B0 ;  /* 0x0000000000007941 */ /* 0x000fea0003800000 */
.L_x_113:
[----:B------:R-:W-:Y:S01]  /*6b80*/  ISETP.NE.AND P0, PT, R67, RZ, PT ;  /* 0x000000ff4300720c */ /* 0x000fe20003f05270 */
[----:B------:R-:W-:Y:S11]  /*6b90*/  HFMA2 R64, -RZ, RZ, 0, 5.9604644775390625e-08 ;  /* 0x00000001ff407431 */ /* 0x000ff600000001ff */
[----:B------:R-:W-:Y:S01]  /*6ba0*/  @!UPT UIADD3 URZ, UPT, UPT, URZ, URZ, URZ ;  /* 0x000000fffffff290 */ /* 0x000fe2000fffe0ff */
[----:B------:R-:W-:Y:S05]  /*6bb0*/  @P0 WARPSYNC.ALL ;  /* 0x0000000000000948 */ /* 0x000fea0003800000 */
[----:B------:R2:W1:Y:S04]  /*6bc0*/  @P0 LDSM.16.M88.4 R28, [R65+UR44+0x400] ;  /* 0x0004002c411c083b */ /* 0x0004680008000200 */
[----:B------:R2:W1:Y:S02]  /*6bd0*/  @P0 LDSM.16.M88.4 R36, [R62+0x400] ;  /* 0x000400003e24083b */ /* 0x0004640000000200 */
.L_x_112:
[----:B------:R-:W-:Y:S05]  /*6be0*/  BSYNC B1 ;  /* 0x0000000000017941 */ /* 0x000fea0003800000 */
.L_x_111:
[----:B-1----:R-:W-:Y:S04]  /*6bf0*/  SHF.R.U32.HI R0, RZ, 0x15, R25 ;  /* 0x00000015ff007819 */ /* 0x002fe80000011619 */
[----:B------:R-:W-:Y:S01]  /*6c00*/  LOP3.LUT P0, RZ, R0, 0x3, R50, 0x48, !PT ;  /* 0x0000000300ff7812 */ /* 0x000fe20007804832 */
[----:B------:R-:W-:Y:S01]  /*6c10*/  @!UPT UIADD3 URZ, UPT, UPT, URZ, URZ, URZ ;  /* 0x000000fffffff290 */ /* 0x000fe2000fffe0ff */
[----:B---3--:R-:W-:Y:S11]  /*6c20*/  @P2 BRA `(.L_x_116) ;  /* 0x0000000000082947 */ /* 0x008ff60003800000 */
[----:B------:R-:W1:Y:S02]  /*6c30*/  SYNCS.PHASECHK.TRANS64.TRYWAIT P1, [R26+URZ+0x180], R2 ;  /* 0x000180021a0075a7 */ /* 0x000e6400080211ff */
[----:B-1----:R-:W-:Y:S05]  /*6c40*/  @!P1 BRA `(.L_x_117) ;  /* 0x0000003000c49947 */ /* 0x002fea0003800000 */
.L_x_116:
[----:B------:R-:W-:Y:S05]  /*6c50*/  @!P0 BRA `(.L_x_118) ;  /* 0x0000000000408947 */ /* 0x000fea0003800000 */
[----:B------:R-:W3:Y:S01]  /*6c60*/  LDCU.64 UR8, c[0x4][0x70] ;  /* 0x01000e00ff0877ac */ /* 0x000ee20008000a00 */
[----:B------:R-:W-:Y:S01]  /*6c70*/  MOV R3, 0x0 ;  /* 0x0000000000037802 */ /* 0x000fe20000000f00 */
[----:B------:R-:W-:Y:S02]  /*6c80*/  HFMA2 R12, -RZ, RZ, 0, 5.9604644775390625e-08 ;  /* 0x00000001ff0c7431 */ /* 0x000fe400000001ff */
[----:B------:R-:W-:Y:S02]  /*6c90*/  IMAD.MOV.U32 R8, RZ, RZ, 0x192 ;  /* 0x00000192ff087424 */ /* 0x000fe400078e00ff */
[----:B------:R-:W-:Y:S01]  /*6ca0*/  IMAD.MOV.U32 R13, RZ, RZ, RZ ;  /* 0x000000ffff0d7224 */ /* 0x000fe200078e00ff */
[----:B------:R-:W5:Y:S01]  /*6cb0*/  LDCU.64 UR6, c[0x4][0x78] ;  /* 0x01000f00ff0677ac */ /* 0x000f620008000a00 */
[----:B-1----:R-:W1:Y:S01]  /*6cc0*/  LDC.64 R2, c[0x4][R3] ;  /* 0x0100000003027b82 */ /* 0x002e620000000a00 */
[----:B------:R-:W2:Y:S01]  /*6cd0*/  LDCU.64 UR4, c[0x4][0x10] ;  /* 0x01000200ff0477ac */ /* 0x000ea20008000a00 */
[----:B---3--:R-:W-:Y:S01]  /*6ce0*/  MOV R5, UR9 ;  /* 0x0000000900057c02 */ /* 0x008fe20008000f00 */
[----:B------:R-:W-:Y:S01]  /*6cf0*/  IMAD.U32 R4, RZ, RZ, UR8 ;  /* 0x00000008ff047e24 */ /* 0x000fe2000f8e00ff */
[----:B-----5:R-:W-:Y:S01]  /*6d00*/  MOV R7, UR7 ;  /* 0x0000000700077c02 */ /* 0x020fe20008000f00 */
[----:B------:R-:W-:Y:S01]  /*6d10*/  IMAD.U32 R6, RZ, RZ, UR6 ;  /* 0x00000006ff067e24 */ /* 0x000fe2000f8e00ff */
[----:B--2---:R-:W-:Y:S01]  /*6d20*/  MOV R11, UR5 ;  /* 0x00000005000b7c02 */ /* 0x004fe20008000f00 */
[----:B------:R-:W-:Y:S02]  /*6d30*/  IMAD.U32 R10, RZ, RZ, UR4 ;  /* 0x00000004ff0a7e24 */ /* 0x000fe4000f8e00ff */
[----:B------:R-:W-:Y:S07]  /*6d40*/  LEPC R20, `(.L_x_118) ;  /* 0x000000001014794e */ /* 0x000fee0000000000 */
[----:B-1--4-:R-:W-:Y:S05]  /*6d50*/  CALL.ABS.NOINC R2 ;  /* 0x0000000002007343 */ /* 0x012fea0003c00000 */
.L_x_118:
[----:B------:R-:W-:Y:S05]  /*6d60*/  WARPSYNC.ALL ;  /* 0x0000000000007948 */ /* 0x000fea0003800000 */
[----:B------:R-:W-:Y:S01]  /*6d70*/  R2UR UR4, R25 ;  /* 0x00000000190472ca */ /* 0x000fe200000e0000 */
[--C-:B------:R-:W-:Y:S01]  /*6d80*/  HADD2.F32 R3, -RZ, R28.reuse.H0_H0 ;  /* 0x2000001cff037230 */ /* 0x100fe20000004100 */
[----:B------:R-:W-:Y:S01]  /*6d90*/  ISETP.NE.AND P0, PT, R60, RZ, PT ;  /* 0x000000ff3c00720c */ /* 0x000fe20003f05270 */
[--C-:B------:R-:W-:Y:S01]  /*6da0*/  HADD2.F32 R20, -RZ, R29.reuse.H0_H0 ;  /* 0x2000001dff147230 */ /* 0x100fe20000004100 */
[----:B------:R-:W-:Y:S01]  /*6db0*/  BSSY.RECONVERGENT B0, `(.L_x_119) ;  /* 0x000004c000007945 */ /* 0x000fe20003800200 */
[----:B------:R-:W-:Y:S08]  /*6dc0*/  HADD2.F32 R21, -RZ, R29.H1_H1 ;  /* 0x3000001dff157230 */ /* 0x000ff00000004100 */
[----:B------:R-:W4:Y:S02]  /*6dd0*/  LDTM.16dp256bit.x4 R4, tmem[UR4] ;  /* 0x00000004000479ee */ /* 0x000f240008120000 */
[C---:B----4-:R-:W-:Y:S01]  /*6de0*/  FMUL R0, R24.reuse, R4 ;  /* 0x0000000418007220 */ /* 0x050fe20000400000 */
[----:B------:R-:W-:Y:S02]  /*6df0*/  HADD2.F32 R4, -RZ, R28.H1_H1 ;  /* 0x3000001cff047230 */ /* 0x000fe40000004100 */
[C---:B-1----:R-:W-:Y:S01]  /*6e00*/  FMUL R2, R24.reuse, R5 ;  /* 0x0000000518027220 */ /* 0x042fe20000400000 */
[C---:B------:R-:W-:Y:S01]  /*6e10*/  FMUL R7, R24.reuse, R7 ;  /* 0x0000000718077220 */ /* 0x040fe20000400000 */
[C---:B------:R-:W-:Y:S01]  /*6e20*/  FFMA R0, R27.reuse, R3, R0 ;  /* 0x000000031b007223 */ /* 0x040fe20000000000 */
[C---:B------:R-:W-:Y:S01]  /*6e30*/  FMUL R3, R24.reuse, R6 ;  /* 0x0000000618037220 */ /* 0x040fe20000400000 */
[C---:B------:R-:W-:Y:S01]  /*6e40*/  FFMA R2, R27.reuse, R4, R2 ;  /* 0x000000041b027223 */ /* 0x040fe20000000002 */
[C---:B------:R-:W-:Y:S01]  /*6e50*/  FMUL R4, R24.reuse, R8 ;  /* 0x0000000818047220 */ /* 0x040fe20000400000 */
[C---:B------:R-:W-:Y:S01]  /*6e60*/  FMUL R8, R24.reuse, R12 ;  /* 0x0000000c18087220 */ /* 0x040fe20000400000 */
[C---:B------:R-:W-:Y:S01]  /*6e70*/  FFMA R3, R27.reuse, R20, R3 ;  /* 0x000000141b037223 */ /* 0x040fe20000000003 */
[----:B------:R-:W-:Y:S01]  /*6e80*/  FMUL R12, R24, R16 ;  /* 0x00000010180c7220 */ /* 0x000fe20000400000 */
[--C-:B------:R-:W-:Y:S01]  /*6e90*/  HADD2.F32 R16, -RZ, R30.reuse.H0_H0 ;  /* 0x2000001eff107230 */ /* 0x100fe20000004100 */
[----:B------:R-:W-:Y:S01]  /*6ea0*/  F2FP.F16.F32.PACK_AB R32, R2, R0 ;  /* 0x000000000220723e */ /* 0x000fe200000000ff */
[----:B------:R-:W-:Y:S02]  /*6eb0*/  HADD2.F32 R0, -RZ, R30.H1_H1 ;  /* 0x3000001eff007230 */ /* 0x000fe40000004100 */
[C---:B------:R-:W-:Y:S01]  /*6ec0*/  FFMA R7, R27.reuse, R21, R7 ;  /* 0x000000151b077223 */ /* 0x040fe20000000007 */
[C---:B------:R-:W-:Y:S01]  /*6ed0*/  FMUL R5, R24.reuse, R9 ;  /* 0x0000000918057220 */ /* 0x040fe20000400000 */
[--C-:B------:R-:W-:Y:S02]  /*6ee0*/  HADD2.F32 R2, -RZ, R31.reuse.H0_H0 ;  /* 0x2000001fff027230 */ /* 0x100fe40000004100 */
[C---:B------:R-:W-:Y:S01]  /*6ef0*/  FFMA R4, R27.reuse, R16, R4 ;  /* 0x000000101b047223 */ /* 0x040fe20000000004 */
[C---:B------:R-:W-:Y:S01]  /*6f00*/  FMUL R6, R24.reuse, R10 ;  /* 0x0000000a18067220 */ /* 0x040fe20000400000 */
[C---:B------:R-:W-:Y:S01]  /*6f10*/  FFMA R5, R27.reuse, R0, R5 ;  /* 0x000000001b057223 */ /* 0x040fe20000000005 */
[----:B------:R-:W-:Y:S02]  /*6f20*/  HADD2.F32 R16, -RZ, R31.H1_H1 ;  /* 0x3000001fff107230 */ /* 0x000fe40000004100 */
[C---:B------:R-:W-:Y:S01]  /*6f30*/  FMUL R11, R24.reuse, R11 ;  /* 0x0000000b180b7220 */ /* 0x040fe20000400000 */
[----:B------:R-:W-:Y:S01]  /*6f40*/  FFMA R6, R27, R2, R6 ;  /* 0x000000021b067223 */ /* 0x000fe20000000006 */
[--C-:B------:R-:W-:Y:S01]  /*6f50*/  HADD2.F32 R0, -RZ, R36.reuse.H0_H0 ;  /* 0x20000024ff007230 */ /* 0x100fe20000004100 */
[----:B------:R-:W-:Y:S01]  /*6f60*/  F2FP.F16.F32.PACK_AB R33, R7, R3 ;  /* 0x000000030721723e */ /* 0x000fe200000000ff */
[----:B------:R-:W-:Y:S02]  /*6f70*/  HADD2.F32 R2, -RZ, R36.H1_H1 ;  /* 0x30000024ff027230 */ /* 0x000fe40000004100 */
[C---:B------:R-:W-:Y:S01]  /*6f80*/  FMUL R9, R24.reuse, R13 ;  /* 0x0000000d18097220 */ /* 0x040fe20000400000 */
[--C-:B------:R-:W-:Y:S02]  /*6f90*/  HADD2.F32 R3, -RZ, R37.reuse.H0_H0 ;  /* 0x20000025ff037230 */ /* 0x100fe40000004100 */
[C---:B------:R-:W-:Y:S01]  /*6fa0*/  FMUL R10, R24.reuse, R14 ;  /* 0x0000000e180a7220 */ /* 0x040fe20000400000 */
[C---:B------:R-:W-:Y:S01]  /*6fb0*/  FFMA R11, R27.reuse, R16, R11 ;  /* 0x000000101b0b7223 */ /* 0x040fe2000000000b */
[C---:B------:R-:W-:Y:S01]  /*6fc0*/  FFMA R8, R27.reuse, R0, R8 ;  /* 0x000000001b087223 */ /* 0x040fe20000000008 */
[C---:B------:R-:W-:Y:S01]  /*6fd0*/  FFMA R9, R27.reuse, R2, R9 ;  /* 0x000000021b097223 */ /* 0x040fe20000000009 */
[----:B------:R-:W-:Y:S02]  /*6fe0*/  HADD2.F32 R0, -RZ, R37.H1_H1 ;  /* 0x30000025ff007230 */ /* 0x000fe40000004100 */
[----:B------:R-:W-:Y:S01]  /*6ff0*/  FFMA R10, R27, R3, R10 ;  /* 0x000000031b0a7223 */ /* 0x000fe2000000000a */
[C---:B------:R-:W-:Y:S01]  /*7000*/  FMUL R15, R24.reuse, R15 ;  /* 0x0000000f180f7220 */ /* 0x040fe20000400000 */
[--C-:B------:R-:W-:Y:S01]  /*7010*/  HADD2.F32 R2, -RZ, R38.reuse.H0_H0 ;  /* 0x20000026ff027230 */ /* 0x100fe20000004100 */
[----:B------:R-:W-:Y:S01]  /*7020*/  F2FP.F16.F32.PACK_AB R34, R5, R4 ;  /* 0x000000040522723e */ /* 0x000fe200000000ff */
[----:B------:R-:W-:Y:S02]  /*7030*/  HADD2.F32 R3, -RZ, R38.H1_H1 ;  /* 0x30000026ff037230 */ /* 0x000fe40000004100 */
[C---:B------:R-:W-:Y:S01]  /*7040*/  FMUL R13, R24.reuse, R17 ;  /* 0x00000011180d7220 */ /* 0x040fe20000400000 */
[--C-:B------:R-:W-:Y:S02]  /*7050*/  HADD2.F32 R4, -RZ, R39.reuse.H0_H0 ;  /* 0x20000027ff047230 */ /* 0x100fe40000004100 */
[C---:B------:R-:W-:Y:S01]  /*7060*/  FMUL R14, R24.reuse, R18 ;  /* 0x00000012180e7220 */ /* 0x040fe20000400000 */
[----:B------:R-:W-:Y:S02]  /*7070*/  HADD2.F32 R5, -RZ, R39.H1_H1 ;  /* 0x30000027ff057230 */ /* 0x000fe40000004100 */
[C---:B------:R-:W-:Y:S01]  /*7080*/  FFMA R15, R27.reuse, R0, R15 ;  /* 0x000000001b0f7223 */ /* 0x040fe2000000000f */
[----:B------:R-:W-:Y:S01]  /*7090*/  FMUL R19, R24, R19 ;  /* 0x0000001318137220 */ /* 0x000fe20000400000 */
[C---:B------:R-:W-:Y:S01]  /*70a0*/  FFMA R12, R27.reuse, R2, R12 ;  /* 0x000000021b0c7223 */ /* 0x040fe2000000000c */
[C---:B------:R-:W-:Y:S01]  /*70b0*/  FFMA R13, R27.reuse, R3, R13 ;  /* 0x000000031b0d7223 */ /* 0x040fe2000000000d */
[C---:B------:R-:W-:Y:S01]  /*70c0*/  FFMA R14, R27.reuse, R4, R14 ;  /* 0x000000041b0e7223 */ /* 0x040fe2000000000e */
[----:B------:R-:W-:Y:S01]  /*70d0*/  FFMA R19, R27, R5, R19 ;  /* 0x000000051b137223 */ /* 0x000fe20000000013 */
[----:B------:R-:W-:Y:S02]  /*70e0*/  F2FP.F16.F32.PACK_AB R35, R11, R6 ;  /* 0x000000060b23723e */ /* 0x000fe400000000ff */
[----:B------:R-:W-:Y:S02]  /*70f0*/  F2FP.F16.F32.PACK_AB R8, R9, R8 ;  /* 0x000000080908723e */ /* 0x000fe400000000ff */
[----:B------:R-:W-:Y:S01]  /*7100*/  F2FP.F16.F32.PACK_AB R9, R15, R10 ;  /* 0x0000000a0f09723e */ /* 0x000fe200000000ff */
[----:B------:R1:W-:Y:S01]  /*7110*/  STSM.16.M88.4 [R63+0x400], R32 ;  /* 0x000400203f007844 */ /* 0x0003e20000000200 */
[----:B------:R-:W-:Y:S02]  /*7120*/  F2FP.F16.F32.PACK_AB R10, R13, R12 ;  /* 0x0000000c0d0a723e */ /* 0x000fe400000000ff */
[----:B------:R-:W-:Y:S05]  /*7130*/  F2FP.F16.F32.PACK_AB R11, R19, R14 ;  /* 0x0000000e130b723e */ /* 0x000fea00000000ff */
[----:B------:R1:W-:Y:S01]  /*7140*/  STSM.16.M88.4 [R62+0x400], R8 ;  /* 0x000400083e007844 */ /* 0x0003e20000000200 */
[----:B------:R-:W-:Y:S01]  /*7150*/  @!PT LDS RZ, [RZ] ;  /* 0x00000000fffff984 */ /* 0x000fe20000000800 */
[----:B------:R-:W-:Y:S01]  /*7160*/  @!PT LDS RZ, [RZ] ;  /* 0x00000000fffff984 */ /* 0x000fe20000000800 */
[----:B------:R-:W-:Y:S01]  /*7170*/  @!PT LDS RZ, [RZ] ;  /* 0x00000000fffff984 */ /* 0x000fe20000000800 */
[----:B------:R-:W-:Y:S01]  /*7180*/  @!PT LDS RZ, [RZ] ;  /* 0x00000000fffff984 */ /* 0x000fe20000000800 */
[----:B------:R3:W-:Y:S07]  /*7190*/  MEMBAR.ALL.CTA ;  /* 0x0000000000007992 */ /* 0x0007ee0000008000 */
[----:B---3--:R-:W3:Y:S02]  /*71a0*/  FENCE.VIEW.ASYNC.S ;  /* 0x00000000000073c6 */ /* 0x008ee40000000000 */
[----:B---3--:R-:W-:Y:S06]  /*71b0*/  BAR.SYNC.DEFER_BLOCKING 0x1, 0x80 ;  /* 0x0042000000007b1d */ /* 0x008fec0000010000 */
[----:B------:R-:W-:Y:S05]  /*71c0*/  @P0 BRA `(.L_x_120) ;  /* 0x0000000000280947 */ /* 0x000fea0003800000 */
[----:B------:R-:W-:Y:S01]  /*71d0*/  UIADD3 UR4, UPT, UPT, UR44, 0x400, URZ ;  /* 0x000004002c047890 */ /* 0x000fe2000fffe0ff */
[----:B------:R-:W-:Y:S05]  /*71e0*/  UMOV UR51, UR36 ;  /* 0x0000002400337c82 */ /* 0x000fea0008000000 */
[----:B------:R-:W-:Y:S01]  /*71f0*/  MOV R53, UR4 ;  /* 0x0000000400357c02 */ /* 0x000fe20008000f00 */
[----:B------:R-:W-:Y:S03]  /*7200*/  UIADD3 UR4, UP0, UPT, UR62, 0x680, URZ ;  /* 0x000006803e047890 */ /* 0x000fe6000ff1e0ff */
[----:B------:R-:W-:Y:S01]  /*7210*/  R2UR UR48, R53 ;  /* 0x00000000353072ca */ /* 0x000fe200000e0000 */
[----:B------:R-:W-:Y:S11]  /*7220*/  UIADD3.X UR5, UPT, UPT, URZ, UR63, URZ, UP0, !UPT ;  /* 0x0000003fff057290 */ /* 0x000ff600087fe4ff */
[----:B------:R-:W-:Y:S01]  /*7230*/  @!UPT UIADD3 URZ, UPT, UPT, URZ, URZ, URZ ;  /* 0x000000fffffff290 */ /* 0x000fe2000fffe0ff */
[----:B------:R3:W-:Y:S01]  /*7240*/  UTMASTG.3D [UR48], [UR4] ;  /* 0x00000030040073b5 */ /* 0x0007e20008010000 */
[----:B------:R0:W-:Y:S01]  /*7250*/  UTMACMDFLUSH ;  /* 0x00000000000079b7 */ /* 0x0001e20000000000 */
[----:B---3--:R-:W-:Y:S04]  /*7260*/  DEPBAR.LE SB0, 0x1 ;  /* 0x000080400000791a */ /* 0x008fe80000000000 */
.L_x_120:
[----:B------:R-:W-:Y:S05]  /*7270*/  BSYNC.RECONVERGENT B0 ;  /* 0x0000000000007941 */ /* 0x000fea0003800200 */
.L_x_119:
[----:B------:R-:W-:Y:S01]  /*7280*/  BAR.SYNC.DEFER_BLOCKING 0x1, 0x80 ;  /* 0x0042000000007b1d */ /* 0x000fe20000010000 */
[----:B------:R-:W-:Y:S01]  /*7290*/  ISETP.NE.AND P1, PT, R61, RZ, PT ;  /* 0x000000ff3d00720c */ /* 0x000fe20003f25270 */
[----:B------:R-:W-:Y:S01]  /*72a0*/  UISETP.NE.AND UP0, UPT, UR47, URZ, UPT ;  /* 0x000000ff2f00728c */ /* 0x000fe2000bf05270 */
[----:B------:R-:W-:Y:S11]  /*72b0*/  LEA R4, R64, UR44, 0x3 ;  /* 0x0000002c40047c11 */ /* 0x000ff6000f8e18ff */
[----:B------:R-:W-:Y:S01]  /*72c0*/  @P1 SHF.L.U32 R3, R58, 0x1f, RZ ;  /* 0x0000001f3a031819 */ /* 0x000fe200000006ff */
[----:B------:R-:W-:Y:S06]  /*72d0*/  BRA.U !UP0, `(.L_x_121) ;  /* 0x0000000108247547 */ /* 0x000fec000b800000 */
[----:B------:R-:W3:Y:S01]  /*72e0*/  S2R R0, SR_CgaCtaId ;  /* 0x0000000000007919 */ /* 0x000ee20000008800 */
[----:B------:R-:W-:Y:S01]  /*72f0*/  IMAD.U32 R2, RZ, RZ, UR46 ;  /* 0x0000002eff027e24 */ /* 0x000fe2000f8e00ff */
[----:B------:R-:W-:Y:S04]  /*7300*/  UIADD3 UR4, UPT, UPT, UR46, 0x1, URZ ;  /* 0x000000012e047890 */ /* 0x000fe8000fffe0ff */
[----:B------:R-:W-:Y:S01]  /*7310*/  @P1 LEA R2, R2, UR44, 0x3 ;  /* 0x0000002c02021c11 */ /* 0x000fe2000f8e18ff */
[----:B------:R-:W-:Y:S04]  /*7320*/  UISETP.NE.AND UP0, UPT, UR4, 0x4, UPT ;  /* 0x000000040400788c */ /* 0x000fe8000bf05270 */
[----:B------:R-:W-:Y:S01]  /*7330*/  @P1 VIADD R2, R2, 0x130 ;  /* 0x0000013002021836 */ /* 0x000fe20000000000 */
[----:B------:R-:W-:Y:S04]  /*7340*/  USEL UR46, UR4, URZ, UP0 ;  /* 0x000000ff042e7287 */ /* 0x000fe80008000000 */
[----:B---3--:R-:W-:Y:S04]  /*7350*/  @P1 PRMT R0, R0, 0x654, R2 ;  /* 0x0000065400001816 */ /* 0x008fe80000000002 */
[----:B------:R3:W-:Y:S04]  /*7360*/  @P1 SYNCS.ARRIVE.TRANS64.RED.A1T0 RZ, [R0+URZ], RZ ;  /* 0x000000ff00ff19a7 */ /* 0x0007e800081004ff */
.L_x_121:
[----:B------:R-:W4:Y:S01]  /*7370*/  @P1 SYNCS.PHASECHK.TRANS64.TRYWAIT P0, [R4+URZ+0x110], R3 ;  /* 0x00011003040015a7 */ /* 0x000f2200080011ff */
[----:B------:R-:W-:Y:S01]  /*7380*/  BSSY B1, `(.L_x_122) ;  /* 0x0000013000017945 */ /* 0x000fe20003800000 */
[----:B----4-:R-:W-:Y:S03]  /*7390*/  @P1 SEL R66, RZ, 0x1, !P0 ;  /* 0x00000001ff421807 */ /* 0x010fe60004000000 */
[----:B------:R-:W-:Y:S05]  /*73a0*/  @!P1 BRA `(.L_x_123) ;  /* 0x0000000000409947 */ /* 0x000fea0003800000 */
[----:B------:R-:W-:Y:S01]  /*73b0*/  ISETP.NE.AND P1, PT, R67, RZ, PT ;  /* 0x000000ff4300720c */ /* 0x000fe20003f25270 */
[----:B------:R-:W-:Y:S01]  /*73c0*/  BSSY B0, `(.L_x_124) ;  /* 0x0000009000007945 */ /* 0x000fe20003800000 */
[----:B------:R-:W-:Y:S11]  /*73d0*/  ISETP.NE.AND P0, PT, R66, RZ, PT ;  /* 0x000000ff4200720c */ /* 0x000ff60003f05270 */
[----:B------:R-:W-:Y:S05]  /*73e0*/  @P1 IMAD R3, R64, 0x1000, R65 ;  /* 0x0000100040031824 */ /* 0x000fea00078e0241 */
[----:B------:R-:W-:Y:S05]  /*73f0*/  @P1 IADD3 R2, PT, PT, R3, UR44, RZ ;  /* 0x0000002c03021c10 */ /* 0x000fea000fffe0ff */
[----:B------:R-:W-:Y:S01]  /*7400*/  @P1 IMAD.IADD R2, R59, 0x1, R2 ;  /* 0x000000013b021824 */ /* 0x000fe200078e0202 */
[----:B------:R-:W-:Y:S06]  /*7410*/  @P0 BRA `(.L_x_125) ;  /* 0x00000000000c0947 */ /* 0x000fec0003800000 */
[----:B---3--:R-:W-:Y:S04]  /*7420*/  SHF.L.U32 R0, R58, 0x1f, RZ ;  /* 0x0000001f3a007819 */ /* 0x008fe800000006ff */
[----:B------:R-:W3:Y:S02]  /*7430*/  SYNCS.PHASECHK.TRANS64.TRYWAIT P0, [R4+URZ+0x110], R0 ;  /* 0x00011000040075a7 */ /* 0x000ee400080011ff */
[----:B---3--:R-:W-:Y:S05]  /*7440*/  @!P0 BRA `(.L_x_126) ;  /* 0x0000002800d88947 */ /* 0x008fea0003800000 */
.L_x_125:
[----:B------:R-:W-:Y:S05]  /*7450*/  BSYNC B0 ;  /* 0x0000000000007941 */ /* 0x000fea0003800000 */
.L_x_124:
[----:B------:R-:W-:Y:S02]  /*7460*/  ISETP.NE.AND P0, PT, R67, RZ, PT ;  /* 0x000000ff4300720c */ /* 0x000fe40003f05270 */
[----:B------:R-:W-:Y:S11]  /*7470*/  IADD3 R64, PT, PT, R64, 0x1, RZ ;  /* 0x0000000140407810 */ /* 0x000ff60007ffe0ff */
[----:B------:R-:W-:Y:S05]  /*7480*/  @P0 WARPSYNC.ALL ;  /* 0x0000000000000948 */ /* 0x000fea0003800000 */
[----:B------:R4:W1:Y:S04]  /*7490*/  @P0 LDSM.16.M88.4 R28, [R3+UR44+0x400] ;  /* 0x0004002c031c083b */ /* 0x0008680008000200 */
[----:B------:R4:W1:Y:S02]  /*74a0*/  @P0 LDSM.16.M88.4 R36, [R2+0x400] ;  /* 0x000400000224083b */ /* 0x0008640000000200 */
.L_x_123:
[----:B------:R-:W-:Y:S05]  /*74b0*/  BSYNC B1 ;  /* 0x0000000000017941 */ /* 0x000fea0003800000 */
.L_x_122:
[----:B---3--:R-:W-:Y:S05]  /*74c0*/  VIADD R0, R25, 0x20 ;  /* 0x0000002019007836 */ /* 0x008fea0000000000 */
[----:B------:R-:W-:Y:S04]  /*74d0*/  SHF.R.U32.HI R0, RZ, 0x15, R0 ;  /* 0x00000015ff007819 */ /* 0x000fe80000011600 */
[----:B------:R-:W-:Y:S11]  /*74e0*/  LOP3.LUT P0, RZ, R0, 0x3, R50, 0x48, !PT ;  /* 0x0000000300ff7812 */ /* 0x000ff60007804832 */
[----:B------:R-:W-:Y:S02]  /*74f0*/  @!UPT UIADD3 URZ, UPT, UPT, URZ, URZ, URZ ;  /* 0x000000fffffff290 */ /* 0x000fe4000fffe0ff */
[----:B------:R-:W-:Y:S05]  /*7500*/  @!P0 BRA `(.L_x_127) ;  /* 0x0000000000408947 */ /* 0x000fea0003800000 */
[----:B------:R-:W3:Y:S01]  /*7510*/  LDCU.64 UR8, c[0x4][0x70] ;  /* 0x01000e00ff0877ac */ /* 0x000ee20008000a00 */
[----:B----4-:R-:W-:Y:S01]  /*7520*/  MOV R3, 0x0 ;  /* 0x0000000000037802 */ /* 0x010fe20000000f00 */
[----:B------:R-:W-:Y:S02]  /*7530*/  HFMA2 R12, -RZ, RZ, 0, 5.9604644775390625e-08 ;  /* 0x00000001ff0c7431 */ /* 0x000fe400000001ff */
[----:B-1----:R-:W-:Y:S02]  /*7540*/  IMAD.MOV.U32 R8, RZ, RZ, 0x192 ;  /* 0x00000192ff087424 */ /* 0x002fe400078e00ff */
[----:B------:R-:W-:Y:S01]  /*7550*/  IMAD.MOV.U32 R13, RZ, RZ, RZ ;  /* 0x000000ffff0d7224 */ /* 0x000fe200078e00ff */
[----:B------:R-:W1:Y:S01]  /*7560*/  LDCU.64 UR6, c[0x4][0x78] ;  /* 0x01000f00ff0677ac */ /* 0x000e620008000a00 */
[----:B------:R-:W4:Y:S01]  /*7570*/  LDC.64 R2, c[0x4][R3] ;  /* 0x0100000003027b82 */ /* 0x000f220000000a00 */
[----:B------:R-:W5:Y:S01]  /*7580*/  LDCU.64 UR4, c[0x4][0x10] ;  /* 0x01000200ff0477ac */ /* 0x000f620008000a00 */
[----:B---3--:R-:W-:Y:S01]  /*7590*/  MOV R5, UR9 ;  /* 0x0000000900057c02 */ /* 0x008fe20008000f00 */
[----:B------:R-:W-:Y:S01]  /*75a0*/  IMAD.U32 R4, RZ, RZ, UR8 ;  /* 0x00000008ff047e24 */ /* 0x000fe2000f8e00ff */
[----:B-1----:R-:W-:Y:S01]  /*75b0*/  MOV R7, UR7 ;  /* 0x0000000700077c02 */ /* 0x002fe20008000f00 */
[----:B------:R-:W-:Y:S01]  /*75c0*/  IMAD.U32 R6, RZ, RZ, UR6 ;  /* 0x00000006ff067e24 */ /* 0x000fe2000f8e00ff */
[----:B-----5:R-:W-:Y:S01]  /*75d0*/  MOV R11, UR5 ;  /* 0x00000005000b7c02 */ /* 0x020fe20008000f00 */
[----:B------:R-:W-:Y:S02]  /*75e0*/  IMAD.U32 R10, RZ, RZ, UR4 ;  /* 0x00000004ff0a7e24 */ /* 0x000fe4000f8e00ff */
[----:B------:R-:W-:Y:S07]  /*75f0*/  LEPC R20, `(.L_x_127) ;  /* 0x000000001014794e */ /* 0x000fee0000000000 */
[----:B--2-4-:R-:W-:Y:S05]  /*7600*/  CALL.ABS.NOINC R2 ;  /* 0x0000000002007343 */ /* 0x014fea0003c00000 */
.L_x_127:
[----:B------:R-:W-:Y:S01]  /*7610*/  ISETP.NE.AND P6, PT, R61, RZ, PT ;  /* 0x000000ff3d00720c */ /* 0x000fe20003fc5270 */
[----:B------:R-:W-:Y:S05]  /*7620*/  WARPSYNC.ALL ;  /* 0x0000000000007948 */ /* 0x000fea0003800000 */
[----:B------:R-:W-:Y:S01]  /*7630*/  R2UR UR4, R25 ;  /* 0x00000000190472ca */ /* 0x000fe200000e0000 */
[--C-:B-1--4-:R-:W-:Y:S01]  /*7640*/  HADD2.F32 R3, -RZ, R28.reuse.H0_H0 ;  /* 0x2000001cff037230 */ /* 0x112fe20000004100 */
[----:B------:R-:W1:Y:S01]  /*7650*/  S2R R68, SR_CgaCtaId ;  /* 0x0000000000447919 */ /* 0x000e620000008800 */
[--C-:B------:R-:W-:Y:S01]  /*7660*/  HADD2.F32 R20, -RZ, R29.reuse.H0_H0 ;  /* 0x2000001dff147230 */ /* 0x100fe20000004100 */
[----:B------:R-:W-:Y:S01]  /*7670*/  ISETP.NE.AND P0, PT, R60, RZ, PT ;  /* 0x000000ff3c00720c */ /* 0x000fe20003f05270 */
[----:B------:R-:W-:Y:S01]  /*7680*/  HADD2.F32 R21, -RZ, R29.H1_H1 ;  /* 0x3000001dff157230 */ /* 0x000fe20000004100 */
[----:B------:R-:W-:Y:S07]  /*7690*/  BSSY.RECONVERGENT B0, `(.L_x_128) ;  /* 0x0000050000007945 */ /* 0x000fee0003800200 */
[----:B------:R-:W3:Y:S02]  /*76a0*/  LDTM.16dp256bit.x4 R4, tmem[UR4+0x20] ;  /* 0x00002004000479ee */ /* 0x000ee40008120000 */
[C---:B---3--:R-:W-:Y:S01]  /*76b0*/  FMUL R0, R24.reuse, R4 ;  /* 0x0000000418007220 */ /* 0x048fe20000400000 */
[----:B------:R-:W-:Y:S02]  /*76c0*/  HADD2.F32 R4, -RZ, R28.H1_H1 ;  /* 0x3000001cff047230 */ /* 0x000fe40000004100 */
[C---:B------:R-:W-:Y:S01]  /*76d0*/  FMUL R2, R24.reuse, R5 ;  /* 0x0000000518027220 */ /* 0x040fe20000400000 */
[C---:B------:R-:W-:Y:S01]  /*76e0*/  FMUL R7, R24.reuse, R7 ;  /* 0x0000000718077220 */ /* 0x040fe20000400000 */
[C---:B------:R-:W-:Y:S01]  /*76f0*/  FFMA R0, R27.reuse, R3, R0 ;  /* 0x000000031b007223 */ /* 0x040fe20000000000 */
[C---:B------:R-:W-:Y:S01]  /*7700*/  FMUL R3, R24.reuse, R6 ;  /* 0x0000000618037220 */ /* 0x040fe20000400000 */
[C---:B------:R-:W-:Y:S01]  /*7710*/  FFMA R2, R27.reuse, R4, R2 ;  /* 0x000000041b027223 */ /* 0x040fe20000000002 */
[C---:B------:R-:W-:Y:S01]  /*7720*/  FMUL R4, R24.reuse, R8 ;  /* 0x0000000818047220 */ /* 0x040fe20000400000 */
[----:B------:R-:W-:Y:S01]  /*7730*/  FMUL R8, R24, R12 ;  /* 0x0000000c18087220 */ /* 0x000fe20000400000 */
[C---:B------:R-:W-:Y:S01]  /*7740*/  FFMA R3, R27.reuse, R20, R3 ;  /* 0x000000141b037223 */ /* 0x040fe20000000003 */
[----:B------:R-:W-:Y:S01]  /*7750*/  FFMA R7, R27, R21, R7 ;  /* 0x000000151b077223 */ /* 0x000fe20000000007 */
[----:B------:R-:W-:Y:S01]  /*7760*/  F2FP.F16.F32.PACK_AB R32, R2, R0 ;  /* 0x000000000220723e */ /* 0x000fe200000000ff */
[C---:B------:R-:W-:Y:S01]  /*7770*/  FMUL R12, R24.reuse, R16 ;  /* 0x00000010180c7220 */ /* 0x040fe20000400000 */
[--C-:B------:R-:W-:Y:S02]  /*7780*/  HADD2.F32 R16, -RZ, R30.reuse.H0_H0 ;  /* 0x2000001eff107230 */ /* 0x100fe40000004100 */
[C---:B------:R-:W-:Y:S01]  /*7790*/  FMUL R5, R24.reuse, R9 ;  /* 0x0000000918057220 */ /* 0x040fe20000400000 */
[----:B------:R-:W-:Y:S01]  /*77a0*/  F2FP.F16.F32.PACK_AB R33, R7, R3 ;  /* 0x000000030721723e */ /* 0x000fe200000000ff */
[----:B------:R-:W-:Y:S02]  /*77b0*/  HADD2.F32 R0, -RZ, R30.H1_H1 ;  /* 0x3000001eff007230 */ /* 0x000fe40000004100 */
[C---:B------:R-:W-:Y:S01]  /*77c0*/  FMUL R6, R24.reuse, R10 ;  /* 0x0000000a18067220 */ /* 0x040fe20000400000 */
[--C-:B------:R-:W-:Y:S02]  /*77d0*/  HADD2.F32 R2, -RZ, R31.reuse.H0_H0 ;  /* 0x2000001fff027230 */ /* 0x100fe40000004100 */
[C---:B------:R-:W-:Y:S01]  /*77e0*/  FMUL R11, R24.reuse, R11 ;  /* 0x0000000b180b7220 */ /* 0x040fe20000400000 */
[----:B------:R-:W-:Y:S02]  /*77f0*/  HADD2.F32 R3, -RZ, R31.H1_H1 ;  /* 0x3000001fff037230 */ /* 0x000fe40000004100 */
[C---:B------:R-:W-:Y:S01]  /*7800*/  FFMA R4, R27.reuse, R16, R4 ;  /* 0x000000101b047223 */ /* 0x040fe20000000004 */
[C---:B------:R-:W-:Y:S01]  /*7810*/  FFMA R5, R27.reuse, R0, R5 ;  /* 0x000000001b057223 */ /* 0x040fe20000000005 */
[C---:B------:R-:W-:Y:S01]  /*7820*/  FFMA R6, R27.reuse, R2, R6 ;  /* 0x000000021b067223 */ /* 0x040fe20000000006 */
[--C-:B------:R-:W-:Y:S02]  /*7830*/  HADD2.F32 R0, -RZ, R36.reuse.H0_H0 ;  /* 0x20000024ff007230 */ /* 0x100fe40000004100 */
[----:B------:R-:W-:Y:S01]  /*7840*/  FFMA R11, R27, R3, R11 ;  /* 0x000000031b0b7223 */ /* 0x000fe2000000000b */
[----:B------:R-:W-:Y:S01]  /*7850*/  HADD2.F32 R2, -RZ, R36.H1_H1 ;  /* 0x30000024ff027230 */ /* 0x000fe20000004100 */
[----:B------:R-:W-:Y:S01]  /*7860*/  F2FP.F16.F32.PACK_AB R34, R5, R4 ;  /* 0x000000040522723e */ /* 0x000fe200000000ff */
[C---:B------:R-:W-:Y:S01]  /*7870*/  FMUL R9, R24.reuse, R13 ;  /* 0x0000000d18097220 */ /* 0x040fe20000400000 */
[--C-:B------:R-:W-:Y:S01]  /*7880*/  HADD2.F32 R3, -RZ, R37.reuse.H0_H0 ;  /* 0x20000025ff037230 */ /* 0x100fe20000004100 */
[----:B------:R-:W-:Y:S01]  /*7890*/  F2FP.F16.F32.PACK_AB R35, R11, R6 ;  /* 0x000000060b23723e */ /* 0x000fe200000000ff */
[C---:B------:R-:W-:Y:S01]  /*78a0*/  FMUL R10, R24.reuse, R14 ;  /* 0x0000000e180a7220 */ /* 0x040fe20000400000 */
[C---:B------:R-:W-:Y:S01]  /*78b0*/  FFMA R8, R27.reuse, R0, R8 ;  /* 0x000000001b087223 */ /* 0x040fe20000000008 */
[C---:B------:R-:W-:Y:S01]  /*78c0*/  FFMA R9, R27.reuse, R2, R9 ;  /* 0x000000021b097223 */ /* 0x040fe20000000009 */
[----:B------:R-:W-:Y:S01]  /*78d0*/  HADD2.F32 R0, -RZ, R37.H1_H1 ;  /* 0x30000025ff007230 */ /* 0x000fe20000004100 */
[----:B------:R3:W-:Y:S01]  /*78e0*/  STSM.16.M88.4 [R63+0x1400], R32 ;  /* 0x001400203f007844 */ /* 0x0007e20000000200 */
[----:B------:R-:W-:Y:S01]  /*78f0*/  FFMA R10, R27, R3, R10 ;  /* 0x000000031b0a7223 */ /* 0x000fe2000000000a */
[C---:B------:R-:W-:Y:S01]  /*7900*/  FMUL R15, R24.reuse, R15 ;  /* 0x0000000f180f7220 */ /* 0x040fe20000400000 */
[----:B------:R-:W-:Y:S01]  /*7910*/  F2FP.F16.F32.PACK_AB R8, R9, R8 ;  /* 0x000000080908723e */ /* 0x000fe200000000ff */
[--C-:B------:R-:W-:Y:S02]  /*7920*/  HADD2.F32 R2, -RZ, R38.reuse.H0_H0 ;  /* 0x20000026ff027230 */ /* 0x100fe40000004100 */
[C---:B------:R-:W-:Y:S01]  /*7930*/  FMUL R13, R24.reuse, R17 ;  /* 0x00000011180d7220 */ /* 0x040fe20000400000 */
[----:B------:R-:W-:Y:S02]  /*7940*/  HADD2.F32 R3, -RZ, R38.H1_H1 ;  /* 0x30000026ff037230 */ /* 0x000fe40000004100 */
[C---:B------:R-:W-:Y:S01]  /*7950*/  FMUL R14, R24.reuse, R18 ;  /* 0x00000012180e7220 */ /* 0x040fe20000400000 */
[--C-:B------:R-:W-:Y:S02]  /*7960*/  HADD2.F32 R4, -RZ, R39.reuse.H0_H0 ;  /* 0x20000027ff047230 */ /* 0x100fe40000004100 */
[C---:B------:R-:W-:Y:S01]  /*7970*/  FFMA R15, R27.reuse, R0, R15 ;  /* 0x000000001b0f7223 */ /* 0x040fe2000000000f */
[----:B------:R-:W-:Y:S01]  /*7980*/  MOV R0, UR46 ;  /* 0x0000002e00007c02 */ /* 0x000fe20008000f00 */
[----:B------:R-:W-:Y:S02]  /*7990*/  HADD2.F32 R5, -RZ, R39.H1_H1 ;  /* 0x30000027ff057230 */ /* 0x000fe40000004100 */
[----:B------:R-:W-:Y:S01]  /*79a0*/  FMUL R19, R24, R19 ;  /* 0x0000001318137220 */ /* 0x000fe20000400000 */
[C---:B------:R-:W-:Y:S01]  /*79b0*/  FFMA R12, R27.reuse, R2, R12 ;  /* 0x000000021b0c7223 */ /* 0x040fe2000000000c */
[C---:B------:R-:W-:Y:S01]  /*79c0*/  FFMA R13, R27.reuse, R3, R13 ;  /* 0x000000031b0d7223 */ /* 0x040fe2000000000d */
[C---:B------:R-:W-:Y:S01]  /*79d0*/  FFMA R14, R27.reuse, R4, R14 ;  /* 0x000000041b0e7223 */ /* 0x040fe2000000000e */
[----:B------:R-:W-:Y:S01]  /*79e0*/  FFMA R19, R27, R5, R19 ;  /* 0x000000051b137223 */ /* 0x000fe20000000013 */
[----:B------:R-:W-:Y:S02]  /*79f0*/  F2FP.F16.F32.PACK_AB R9, R15, R10 ;  /* 0x0000000a0f09723e */ /* 0x000fe400000000ff */
[----:B------:R-:W-:Y:S02]  /*7a00*/  F2FP.F16.F32.PACK_AB R10, R13, R12 ;  /* 0x0000000c0d0a723e */ /* 0x000fe400000000ff */
[----:B------:R-:W-:Y:S02]  /*7a10*/  F2FP.F16.F32.PACK_AB R11, R19, R14 ;  /* 0x0000000e130b723e */ /* 0x000fe400000000ff */
[----:B------:R-:W-:Y:S02]  /*7a20*/  @P6 LEA R0, R0, UR44, 0x3 ;  /* 0x0000002c00006c11 */ /* 0x000fe4000f8e18ff */
[----:B------:R-:W-:Y:S01]  /*7a30*/  LEA R2, R64, UR44, 0x3 ;  /* 0x0000002c40027c11 */ /* 0x000fe2000f8e18ff */
[----:B------:R3:W-:Y:S01]  /*7a40*/  STSM.16.M88.4 [R62+0x1400], R8 ;  /* 0x001400083e007844 */ /* 0x0007e20000000200 */
[----:B------:R-:W-:Y:S02]  /*7a50*/  @P6 IADD3 R0, PT, PT, R0, 0x130, RZ ;  /* 0x0000013000006810 */ /* 0x000fe40007ffe0ff */
[----:B------:R-:W-:Y:S01]  /*7a60*/  @P6 SHF.L.U32 R3, R58, 0x1f, RZ ;  /* 0x0000001f3a036819 */ /* 0x000fe200000006ff */
[----:B------:R-:W-:Y:S01]  /*7a70*/  @!PT LDS RZ, [RZ] ;  /* 0x00000000fffff984 */ /* 0x000fe20000000800 */
[----:B------:R-:W-:Y:S01]  /*7a80*/  @!PT LDS RZ, [RZ] ;  /* 0x00000000fffff984 */ /* 0x000fe20000000800 */
[----:B------:R-:W-:Y:S01]  /*7a90*/  @!PT LDS RZ, [RZ] ;  /* 0x00000000fffff984 */ /* 0x000fe20000000800 */
[----:B------:R-:W-:Y:S01]  /*7aa0*/  @!PT LDS RZ, [RZ] ;  /* 0x00000000fffff984 */ /* 0x000fe20000000800 */
[----:B------:R4:W-:Y:S06]  /*7ab0*/  MEMBAR.ALL.CTA ;  /* 0x0000000000007992 */ /* 0x0009ec0000008000 */
[----:B----4-:R-:W4:Y:S01]  /*7ac0*/  FENCE.VIEW.ASYNC.S ;  /* 0x00000000000073c6 */ /* 0x010f220000000000 */
[----:B-1----:R-:W-:Y:S01]  /*7ad0*/  @P6 PRMT R0, R68, 0x654, R0 ;  /* 0x0000065444006816 */ /* 0x002fe20000000000 */
[----:B----4-:R-:W-:Y:S06]  /*7ae0*/  BAR.SYNC.DEFER_BLOCKING 0x1, 0x80 ;  /* 0x0042000000007b1d */ /* 0x010fec0000010000 */
[----:B------:R-:W-:Y:S05]  /*7af0*/  @P0 BRA `(.L_x_129) ;  /* 0x0000000000240947 */ /* 0x000fea0003800000 */
[----:B------:R-:W-:Y:S02]  /*7b00*/  UIADD3 UR4, UP0, UPT, UR62, 0x680, URZ ;  /* 0x000006803e047890 */ /* 0x000fe4000ff1e0ff */
[----:B------:R-:W-:Y:S02]  /*7b10*/  UIADD3 UR9, UPT, UPT, UR49, 0x20, URZ ;  /* 0x0000002031097890 */ /* 0x000fe4000fffe0ff */
[----:B------:R-:W-:Y:S02]  /*7b20*/  UIADD3 UR8, UPT, UPT, UR44, 0x1400, URZ ;  /* 0x000014002c087890 */ /* 0x000fe4000fffe0ff */
[----:B------:R-:W-:Y:S01]  /*7b30*/  UIADD3.X UR5, UPT, UPT, URZ, UR63, URZ, UP0, !UPT ;  /* 0x0000003fff057290 */ /* 0x000fe200087fe4ff */
[----:B------:R-:W-:Y:S01]  /*7b40*/  UMOV UR10, UR50 ;  /* 0x00000032000a7c82 */ /* 0x000fe20008000000 */
[----:B------:R-:W-:Y:S07]  /*7b50*/  UMOV UR11, UR36 ;  /* 0x00000024000b7c82 */ /* 0x000fee0008000000 */
[----:B------:R1:W-:Y:S01]  /*7b60*/  UTMASTG.3D [UR8], [UR4] ;  /* 0x00000008040073b5 */ /* 0x0003e20008010000 */
[----:B------:R0:W-:Y:S01]  /*7b70*/  UTMACMDFLUSH ;  /* 0x00000000000079b7 */ /* 0x0001e20000000000 */
[----:B-1----:R-:W-:Y:S04]  /*7b80*/  DEPBAR.LE SB0, 0x1 ;  /* 0x000080400000791a */ /* 0x002fe80000000000 */
.L_x_129:
[----:B------:R-:W-:Y:S05]  /*7b90*/  BSYNC.RECONVERGENT B0 ;  /* 0x0000000000007941 */ /* 0x000fea0003800200 */
.L_x_128:
[----:B------:R-:W-:Y:S01]  /*7ba0*/  BAR.SYNC.DEFER_BLOCKING 0x1, 0x80 ;  /* 0x0042000000007b1d */ /* 0x000fe20000010000 */
[----:B------:R-:W-:Y:S04]  /*7bb0*/  UIADD3 UR4, UPT, UPT, UR46, 0x1, URZ ;  /* 0x000000012e047890 */ /* 0x000fe8000fffe0ff */
[----:B------:R-:W-:Y:S04]  /*7bc0*/  UISETP.NE.AND UP0, UPT, UR4, 0x4, UPT ;  /* 0x000000040400788c */ /* 0x000fe8000bf05270 */
[----:B------:R-:W-:Y:S01]  /*7bd0*/  USEL UR45, UR4, URZ, UP0 ;  /* 0x000000ff042d7287 */ /* 0x000fe20008000000 */
[----:B------:R1:W-:Y:S01]  /*7be0*/  @P6 SYNCS.ARRIVE.TRANS64.RED.A1T0 RZ, [R0+URZ], RZ ;  /* 0x000000ff00ff69a7 */ /* 0x0003e200081004ff */
[----:B------:R-:W-:Y:S01]  /*7bf0*/  BSSY B1, `(.L_x_130) ;  /* 0x0000014000017945 */ /* 0x000fe20003800000 */
[----:B------:R-:W4:Y:S02]  /*7c00*/  @P6 SYNCS.PHASECHK.TRANS64.TRYWAIT P0, [R2+URZ+0x110], R3 ;  /* 0x00011003020065a7 */ /* 0x000f2400080011ff */
[----:B----4-:R-:W-:Y:S01]  /*7c10*/  @P6 SEL R66, RZ, 0x1, !P0 ;  /* 0x00000001ff426807 */ /* 0x010fe20004000000 */
[----:B-1----:R-:W-:Y:S06]  /*7c20*/  @!P6 BRA `(.L_x_131) ;  /* 0x000000000040e947 */ /* 0x002fec0003800000 */
[----:B------:R-:W-:Y:S01]  /*7c30*/  ISETP.NE.AND P1, PT, R67, RZ, PT ;  /* 0x000000ff4300720c */ /* 0x000fe20003f25270 */
[----:B------:R-:W-:Y:S01]  /*7c40*/  BSSY B0, `(.L_x_132) ;  /* 0x0000009000007945 */ /* 0x000fe20003800000 */
[----:B------:R-:W-:Y:S11]  /*7c50*/  ISETP.NE.AND P0, PT, R66, RZ, PT ;  /* 0x000000ff4200720c */ /* 0x000ff60003f05270 */
[----:B------:R-:W-:Y:S05]  /*7c60*/  @P1 IMAD R3, R64, 0x1000, R65 ;  /* 0x0000100040031824 */ /* 0x000fea00078e0241 */
[----:B------:R-:W-:Y:S05]  /*7c70*/  @P1 IADD3 R0, PT, PT, R3, UR44, RZ ;  /* 0x0000002c03001c10 */ /* 0x000fea000fffe0ff */
[----:B------:R-:W-:Y:S01]  /*7c80*/  @P1 IMAD.IADD R0, R59, 0x1, R0 ;  /* 0x000000013b001824 */ /* 0x000fe200078e0200 */
[----:B------:R-:W-:Y:S06]  /*7c90*/  @P0 BRA `(.L_x_133) ;  /* 0x00000000000c0947 */ /* 0x000fec0003800000 */
[----:B------:R-:W-:Y:S04]  /*7ca0*/  SHF.L.U32 R4, R58, 0x1f, RZ ;  /* 0x0000001f3a047819 */ /* 0x000fe800000006ff */
[----:B------:R-:W1:Y:S02]  /*7cb0*/  SYNCS.PHASECHK.TRANS64.TRYWAIT P0, [R2+URZ+0x110], R4 ;  /* 0x00011004020075a7 */ /* 0x000e6400080011ff */
[----:B-1----:R-:W-:Y:S05]  /*7cc0*/  @!P0 BRA `(.L_x_134) ;  /* 0x0000002000cc8947 */ /* 0x002fea0003800000 */
.L_x_133:
[----:B------:R-:W-:Y:S05]  /*7cd0*/  BSYNC B0 ;  /* 0x0000000000007941 */ /* 0x000fea0003800000 */
.L_x_132:
[----:B------:R-:W-:Y:S02]  /*7ce0*/  ISETP.NE.AND P0, PT, R67, RZ, PT ;  /* 0x000000ff4300720c */ /* 0x000fe40003f05270 */
[----:B------:R-:W-:Y:S11]  /*7cf0*/  IADD3 R64, PT, PT, R64, 0x1, RZ ;  /* 0x0000000140407810 */ /* 0x000ff60007ffe0ff */
[----:B------:R-:W-:Y:S05]  /*7d00*/  @P0 WARPSYNC.ALL ;  /* 0x0000000000000948 */ /* 0x000fea0003800000 */
[----:B------:R4:W1:Y:S04]  /*7d10*/  @P0 LDSM.16.M88.4 R28, [R3+UR44+0x400] ;  /* 0x0004002c031c083b */ /* 0x0008680008000200 */
[----:B------:R4:W1:Y:S02]  /*7d20*/  @P0 LDSM.16.M88.4 R36, [R0+0x400] ;  /* 0x000400000024083b */ /* 0x0008640000000200 */
.L_x_131:
[----:B------:R-:W-:Y:S05]  /*7d30*/  BSYNC B1 ;  /* 0x0000000000017941 */ /* 0x000fea0003800000 */
.L_x_130:
[----:B----4-:R-:W-:Y:S05]  /*7d40*/  VIADD R0, R25, 0x40 ;  /* 0x0000004019007836 */ /* 0x010fea0000000000 */
[----:B------:R-:W-:Y:S04]  /*7d50*/  SHF.R.U32.HI R0, RZ, 0x15, R0 ;  /* 0x00000015ff007819 */ /* 0x000fe80000011600 */
[----:B------:R-:W-:Y:S11]  /*7d60*/  LOP3.LUT P0, RZ, R0, 0x3, R50, 0x48, !PT ;  /* 0x0000000300ff7812 */ /* 0x000ff60007804832 */
[----:B------:R-:W-:Y:S02]  /*7d70*/  @!UPT UIADD3 URZ, UPT, UPT, URZ, URZ, URZ ;  /* 0x000000fffffff290 */ /* 0x000fe4000fffe0ff */
[----:B------:R-:W-:Y:S05]  /*7d80*/  @!P0 BRA `(.L_x_135) ;  /* 0x0000000000408947 */ /* 0x000fea0003800000 */
[----:B------:R-:W4:Y:S01]  /*7d90*/  LDCU.64 UR8, c[0x4][0x70] ;  /* 0x01000e00ff0877ac */ /* 0x000f220008000a00 */
[----:B------:R-:W-:Y:S01]  /*7da0*/  MOV R3, 0x0 ;  /* 0x0000000000037802 */ /* 0x000fe20000000f00 */
[----:B------:R-:W-:Y:S02]  /*7db0*/  HFMA2 R12, -RZ, RZ, 0, 5.9604644775390625e-08 ;  /* 0x00000001ff0c7431 */ /* 0x000fe400000001ff */
[----:B---3--:R-:W-:Y:S02]  /*7dc0*/  IMAD.MOV.U32 R8, RZ, RZ, 0x192 ;  /* 0x00000192ff087424 */ /* 0x008fe400078e00ff */
[----:B------:R-:W-:Y:S01]  /*7dd0*/  IMAD.MOV.U32 R13, RZ, RZ, RZ ;  /* 0x000000ffff0d7224 */ /* 0x000fe200078e00ff */
[----:B------:R-:W3:Y:S01]  /*7de0*/  LDCU.64 UR6, c[0x4][0x78] ;  /* 0x01000f00ff0677ac */ /* 0x000ee20008000a00 */
[----:B-1----:R-:W1:Y:S01]  /*7df0*/  LDC.64 R2, c[0x4][R3] ;  /* 0x0100000003027b82 */ /* 0x002e620000000a00 */
[----:B------:R-:W5:Y:S01]  /*7e00*/  LDCU.64 UR4, c[0x4][0x10] ;  /* 0x01000200ff0477ac */ /* 0x000f620008000a00 */
[----:B----4-:R-:W-:Y:S01]  /*7e10*/  MOV R5, UR9 ;  /* 0x0000000900057c02 */ /* 0x010fe20008000f00 */
[----:B------:R-:W-:Y:S01]  /*7e20*/  IMAD.U32 R4, RZ, RZ, UR8 ;  /* 0x00000008ff047e24 */ /* 0x000fe2000f8e00ff */
[----:B---3--:R-:W-:Y:S01]  /*7e30*/  MOV R7, UR7 ;  /* 0x0000000700077c02 */ /* 0x008fe20008000f00 */
[----:B------:R-:W-:Y:S01]  /*7e40*/  IMAD.U32 R6, RZ, RZ, UR6 ;  /* 0x00000006ff067e24 */ /* 0x000fe2000f8e00ff */
[----:B-----5:R-:W-:Y:S01]  /*7e50*/  MOV R11, UR5 ;  /* 0x00000005000b7c02 */ /* 0x020fe20008000f00 */
[----:B------:R-:W-:Y:S02]  /*7e60*/  IMAD.U32 R10, RZ, RZ, UR4 ;  /* 0x00000004ff0a7e24 */ /* 0x000fe4000f8e00ff */
[----:B------:R-:W-:Y:S07]  /*7e70*/  LEPC R20, `(.L_x_135) ;  /* 0x000000001014794e */ /* 0x000fee0000000000 */
[----:B-12---:R-:W-:Y:S05]  /*7e80*/  CALL.ABS.NOINC R2 ;  /* 0x0000000002007343 */ /* 0x006fea0003c00000 */
.L_x_135:
[----:B------:R-:W-:Y:S01]  /*7e90*/  ISETP.NE.AND P6, PT, R61, RZ, PT ;  /* 0x000000ff3d00720c */ /* 0x000fe20003fc5270 */
[----:B------:R-:W-:Y:S05]  /*7ea0*/  WARPSYNC.ALL ;  /* 0x0000000000007948 */ /* 0x000fea0003800000 */
[----:B------:R-:W-:Y:S01]  /*7eb0*/  R2UR UR4, R25 ;  /* 0x00000000190472ca */ /* 0x000fe200000e0000 */
[--C-:B-1----:R-:W-:Y:S01]  /*7ec0*/  HADD2.F32 R3, -RZ, R28.reuse.H0_H0 ;  /* 0x2000001cff037230 */ /* 0x102fe20000004100 */
[----:B------:R-:W-:Y:S01]  /*7ed0*/  ISETP.NE.AND P0, PT, R60, RZ, PT ;  /* 0x000000ff3c00720c */ /* 0x000fe20003f05270 */
[--C-:B------:R-:W-:Y:S01]  /*7ee0*/  HADD2.F32 R20, -RZ, R29.reuse.H0_H0 ;  /* 0x2000001dff147230 */ /* 0x100fe20000004100 */
[----:B------:R-:W-:Y:S01]  /*7ef0*/  BSSY.RECONVERGENT B0, `(.L_x_136) ;  /* 0x0000051000007945 */ /* 0x000fe20003800200 */
[----:B------:R-:W-:Y:S08]  /*7f00*/  HADD2.F32 R21, -RZ, R29.H1_H1 ;  /* 0x3000001dff157230 */ /* 0x000ff00000004100 */
[----:B---3--:R-:W1:Y:S02]  /*7f10*/  LDTM.16dp256bit.x4 R4, tmem[UR4+0x40] ;  /* 0x00004004000479ee */ /* 0x008e640008120000 */
[C---:B-1----:R-:W-:Y:S01]  /*7f20*/  FMUL R0, R24.reuse, R4 ;  /* 0x0000000418007220 */ /* 0x042fe20000400000 */
[----:B------:R-:W-:Y:S02]  /*7f30*/  HADD2.F32 R4, -RZ, R28.H1_H1 ;  /* 0x3000001cff047230 */ /* 0x000fe40000004100 */
[C---:B------:R-:W-:Y:S01]  /*7f40*/  FMUL R2, R24.reuse, R5 ;  /* 0x0000000518027220 */ /* 0x040fe20000400000 */
[C---:B------:R-:W-:Y:S01]  /*7f50*/  FMUL R7, R24.reuse, R7 ;  /* 0x0000000718077220 */ /* 0x040fe20000400000 */
[C---:B------:R-:W-:Y:S01]  /*7f60*/  FFMA R0, R27.reuse, R3, R0 ;  /* 0x000000031b007223 */ /* 0x040fe20000000000 */
[C---:B------:R-:W-:Y:S01]  /*7f70*/  FMUL R3, R24.reuse, R6 ;  /* 0x0000000618037220 */ /* 0x040fe20000400000 */
[C---:B------:R-:W-:Y:S01]  /*7f80*/  FFMA R2, R27.reuse, R4, R2 ;  /* 0x000000041b027223 */ /* 0x040fe20000000002 */
[C---:B------:R-:W-:Y:S01]  /*7f90*/  FMUL R4, R24.reuse, R8 ;  /* 0x0000000818047220 */ /* 0x040fe20000400000 */
[C---:B------:R-:W-:Y:S01]  /*7fa0*/  FMUL R8, R24.reuse, R12 ;  /* 0x0000000c18087220 */ /* 0x040fe20000400000 */
[----:B------:R-:W-:Y:S01]  /*7fb0*/  FMUL R12, R24, R16 ;  /* 0x00000010180c7220 */ /* 0x000fe20000400000 */
[C---:B------:R-:W-:Y:S01]  /*7fc0*/  FFMA R3, R27.reuse, R20, R3 ;  /* 0x000000141b037223 */ /* 0x040fe20000000003 */
[----:B------:R-:W-:Y:S01]  /*7fd0*/  F2FP.F16.F32.PACK_AB R32, R2, R0 ;  /* 0x000000000220723e */ /* 0x000fe200000000ff */
[--C-:B------:R-:W-:Y:S02]  /*7fe0*/  HADD2.F32 R16, -RZ, R30.reuse.H0_H0 ;  /* 0x2000001eff107230 */ /* 0x100fe40000004100 */
[C---:B------:R-:W-:Y:S01]  /*7ff0*/  FMUL R5, R24.reuse, R9 ;  /* 0x0000000918057220 */ /* 0x040fe20000400000 */
[----:B------:R-:W-:Y:S02]  /*8000*/  HADD2.F32 R0, -RZ, R30.H1_H1 ;  /* 0x3000001eff007230 */ /* 0x000fe40000004100 */
[C---:B------:R-:W-:Y:S01]  /*8010*/  FFMA R7, R27.reuse, R21, R7 ;  /* 0x000000151b077223 */ /* 0x040fe20000000007 */
[--C-:B------:R-:W-:Y:S02]  /*8020*/  HADD2.F32 R2, -RZ, R31.reuse.H0_H0 ;  /* 0x2000001fff027230 */ /* 0x100fe40000004100 */
[C---:B------:R-:W-:Y:S01]  /*8030*/  FMUL R6, R24.reuse, R10 ;  /* 0x0000000a18067220 */ /* 0x040fe20000400000 */
[C---:B------:R-:W-:Y:S01]  /*8040*/  FFMA R4, R27.reuse, R16, R4 ;  /* 0x000000101b047223 */ /* 0x040fe20000000004 */
[----:B------:R-:W-:Y:S01]  /*8050*/  FFMA R5, R27, R0, R5 ;  /* 0x000000001b057223 */ /* 0x000fe20000000005 */
[----:B------:R-:W-:Y:S01]  /*8060*/  F2FP.F16.F32.PACK_AB R33, R7, R3 ;  /* 0x000000030721723e */ /* 0x000fe200000000ff */
[----:B------:R-:W-:Y:S02]  /*8070*/  HADD2.F32 R16, -RZ, R31.H1_H1 ;  /* 0x3000001fff107230 */ /* 0x000fe40000004100 */
        /* <DEDUP_REMOVED lines=9> */
[C---:B------:R-:W-:Y:S01]  /*8110*/  FFMA R8, R27.reuse, R0, R8 ;  /* 0x000000001b087223 */ /* 0x040fe20000000008 */
[C---:B------:R-:W-:Y:S01]  /*8120*/  FFMA R9, R27.reuse, R2, R9 ;  /* 0x000000021b097223 */ /* 0x040fe20000000009 */
[----:B------:R-:W-:Y:S02]  /*8130*/  HADD2.F32 R0, -RZ, R37.H1_H1 ;  /* 0x30000025ff007230 */ /* 0x000fe40000004100 */
[----:B------:R-:W-:Y:S01]  /*8140*/  FFMA R10, R27, R3, R10 ;  /* 0x000000031b0a7223 */ /* 0x000fe2000000000a */
[----:B------:R-:W-:Y:S01]  /*8150*/  F2FP.F16.F32.PACK_AB R35, R11, R6 ;  /* 0x000000060b23723e */ /* 0x000fe200000000ff */
[C---:B------:R-:W-:Y:S01]  /*8160*/  FMUL R15, R24.reuse, R15 ;  /* 0x0000000f180f7220 */ /* 0x040fe20000400000 */
[--C-:B------:R-:W-:Y:S02]  /*8170*/  HADD2.F32 R2, -RZ, R38.reuse.H0_H0 ;  /* 0x20000026ff027230 */ /* 0x100fe40000004100 */
[C---:B------:R-:W-:Y:S01]  /*8180*/  FMUL R13, R24.reuse, R17 ;  /* 0x00000011180d7220 */ /* 0x040fe20000400000 */
[----:B------:R-:W-:Y:S01]  /*8190*/  HADD2.F32 R3, -RZ, R38.H1_H1 ;  /* 0x30000026ff037230 */ /* 0x000fe20000004100 */
[----:B------:R1:W-:Y:S01]  /*81a0*/  STSM.16.M88.4 [R63+0x2400], R32 ;  /* 0x002400203f007844 */ /* 0x0003e20000000200 */
[----:B------:R-:W-:Y:S01]  /*81b0*/  F2FP.F16.F32.PACK_AB R8, R9, R8 ;  /* 0x000000080908723e */ /* 0x000fe200000000ff */
[--C-:B------:R-:W-:Y:S02]  /*81c0*/  HADD2.F32 R4, -RZ, R39.reuse.H0_H0 ;  /* 0x20000027ff047230 */ /* 0x100fe40000004100 */
[C---:B------:R-:W-:Y:S01]  /*81d0*/  FMUL R14, R24.reuse, R18 ;  /* 0x00000012180e7220 */ /* 0x040fe20000400000 */
[----:B------:R-:W-:Y:S02]  /*81e0*/  HADD2.F32 R5, -RZ, R39.H1_H1 ;  /* 0x30000027ff057230 */ /* 0x000fe40000004100 */
[C---:B------:R-:W-:Y:S01]  /*81f0*/  FFMA R15, R27.reuse, R0, R15 ;  /* 0x000000001b0f7223 */ /* 0x040fe2000000000f */
[----:B------:R-:W-:Y:S01]  /*8200*/  MOV R0, UR45 ;  /* 0x0000002d00007c02 */ /* 0x000fe20008000f00 */
        /* <DEDUP_REMOVED lines=18> */
[----:B---3--:R-:W3:Y:S01]  /*8330*/  FENCE.VIEW.ASYNC.S ;  /* 0x00000000000073c6 */ /* 0x008ee20000000000 */
[----:B------:R-:W-:Y:S01]  /*8340*/  @P6 PRMT R0, R68, 0x654, R0 ;  /* 0x0000065444006816 */ /* 0x000fe20000000000 */
[----:B---3--:R-:W-:Y:S06]  /*8350*/  BAR.SYNC.DEFER_BLOCKING 0x1, 0x80 ;  /* 0x0042000000007b1d */ /* 0x008fec0000010000 */
        /* <DEDUP_REMOVED lines=9> */
[----:B---3--:R-:W-:Y:S04]  /*83f0*/  DEPBAR.LE SB0, 0x1 ;  /* 0x000080400000791a */ /* 0x008fe80000000000 */
.L_x_137:
[----:B------:R-:W-:Y:S05]  /*8400*/  BSYNC.RECONVERGENT B0 ;  /* 0x0000000000007941 */ /* 0x000fea0003800200 */
.L_x_136:
        /* <DEDUP_REMOVED lines=8> */
[----:B---3--:R-:W-:Y:S06]  /*8490*/  @!P6 BRA `(.L_x_139) ;  /* 0x000000000040e947 */ /* 0x008fec0003800000 */
        /* <DEDUP_REMOVED lines=8> */
[----:B------:R-:W3:Y:S02]  /*8520*/  SYNCS.PHASECHK.TRANS64.TRYWAIT P0, [R3+URZ+0x110], R0 ;  /* 0x00011000030075a7 */ /* 0x000ee400080011ff */
[----:B---3--:R-:W-:Y:S05]  /*8530*/  @!P0 BRA `(.L_x_142) ;  /* 0x0000001800c48947 */ /* 0x008fea0003800000 */
.L_x_141:
[----:B------:R-:W-:Y:S05]  /*8540*/  BSYNC B0 ;  /* 0x0000000000007941 */ /* 0x000fea0003800000 */
.L_x_140:
[----:B------:R-:W-:Y:S11]  /*8550*/  ISETP.NE.AND P0, PT, R67, RZ, PT ;  /* 0x000000ff4300720c */ /* 0x000ff60003f05270 */
[----:B------:R-:W-:Y:S02]  /*8560*/  @!UPT UIADD3 URZ, UPT, UPT, URZ, URZ, URZ ;  /* 0x000000fffffff290 */ /* 0x000fe4000fffe0ff */
[----:B------:R-:W-:Y:S05]  /*8570*/  @P0 WARPSYNC.ALL ;  /* 0x0000000000000948 */ /* 0x000fea0003800000 */
[----:B------:R4:W1:Y:S04]  /*8580*/  @P0 LDSM.16.M88.4 R28, [R64+UR44+0x400] ;  /* 0x0004002c401c083b */ /* 0x0008680008000200 */
[----:B------:R4:W1:Y:S02]  /*8590*/  @P0 LDSM.16.M88.4 R36, [R2+0x400] ;  /* 0x000400000224083b */ /* 0x0008640000000200 */
.L_x_139:
[----:B------:R-:W-:Y:S05]  /*85a0*/  BSYNC B1 ;  /* 0x0000000000017941 */ /* 0x000fea0003800000 */
.L_x_138:
[----:B---3--:R-:W-:Y:S05]  /*85b0*/  VIADD R0, R25, 0x60 ;  /* 0x0000006019007836 */ /* 0x008fea0000000000 */
[----:B------:R-:W-:Y:S04]  /*85c0*/  SHF.R.U32.HI R0, RZ, 0x15, R0 ;  /* 0x00000015ff007819 */ /* 0x000fe80000011600 */
[----:B------:R-:W-:Y:S11]  /*85d0*/  LOP3.LUT P0, RZ, R0, 0x3, R50, 0x48, !PT ;  /* 0x0000000300ff7812 */ /* 0x000ff60007804832 */
[----:B------:R-:W-:Y:S02]  /*85e0*/  @!UPT UIADD3 URZ, UPT, UPT, URZ, URZ, URZ ;  /* 0x000000fffffff290 */ /* 0x000fe4000fffe0ff */
[----:B------:R-:W-:Y:S05]  /*85f0*/  @!P0 BRA `(.L_x_143) ;  /* 0x0000000000408947 */ /* 0x000fea0003800000 */
[----:B------:R-:W3:Y:S01]  /*8600*/  LDCU.64 UR8, c[0x4][0x70] ;  /* 0x01000e00ff0877ac */ /* 0x000ee20008000a00 */
[----:B------:R-:W-:Y:S01]  /*8610*/  MOV R3, 0x0 ;  /* 0x0000000000037802 */ /* 0x000fe20000000f00 */
[----:B------:R-:W-:Y:S02]  /*8620*/  HFMA2 R12, -RZ, RZ, 0, 5.9604644775390625e-08 ;  /* 0x00000001ff0c7431 */ /* 0x000fe400000001ff */
[----:B-1----:R-:W-:Y:S02]  /*8630*/  IMAD.MOV.U32 R8, RZ, RZ, 0x192 ;  /* 0x00000192ff087424 */ /* 0x002fe400078e00ff */
[----:B------:R-:W-:Y:S01]  /*8640*/  IMAD.MOV.U32 R13, RZ, RZ, RZ ;  /* 0x000000ffff0d7224 */ /* 0x000fe200078e00ff */
[----:B------:R-:W1:Y:S01]  /*8650*/  LDCU.64 UR6, c[0x4][0x78] ;  /* 0x01000f00ff0677ac */ /* 0x000e620008000a00 */
[----:B----4-:R-:W4:Y:S01]  /*8660*/  LDC.64 R2, c[0x4][R3] ;  /* 0x0100000003027b82 */ /* 0x010f220000000a00 */
        /* <DEDUP_REMOVED lines=9> */
.L_x_143:
[----:B------:R-:W-:Y:S01]  /*8700*/  ISETP.NE.AND P0, PT, R60, RZ, PT ;  /* 0x000000ff3c00720c */ /* 0x000fe20003f05270 */
[----:B------:R-:W-:Y:S05]  /*8710*/  WARPSYNC.ALL ;  /* 0x0000000000007948 */ /* 0x000fea0003800000 */
[----:B------:R-:W-:Y:S01]  /*8720*/  R2UR UR4, R25 ;  /* 0x00000000190472ca */ /* 0x000fe200000e0000 */
[----:B------:R-:W3:Y:S01]  /*8730*/  S2UR UR5, SR_CgaCtaId ;  /* 0x00000000000579c3 */ /* 0x000ee20000008800 */
[--C-:B-1----:R-:W-:Y:S01]  /*8740*/  HADD2.F32 R0, -RZ, R28.reuse.H0_H0 ;  /* 0x2000001cff007230 */ /* 0x102fe20000004100 */
[----:B------:R-:W-:Y:S01]  /*8750*/  BSSY.RECONVERGENT B0, `(.L_x_144) ;  /* 0x0000051000007945 */ /* 0x000fe20003800200 */
[----:B----4-:R-:W-:Y:S02]  /*8760*/  HADD2.F32 R2, -RZ, R28.H1_H1 ;  /* 0x3000001cff027230 */ /* 0x010fe40000004100 */
[--C-:B------:R-:W-:Y:S02]  /*8770*/  HADD2.F32 R3, -RZ, R29.reuse.H0_H0 ;  /* 0x2000001dff037230 */ /* 0x100fe40000004100 */
[----:B------:R-:W-:Y:S02]  /*8780*/  HADD2.F32 R20, -RZ, R29.H1_H1 ;  /* 0x3000001dff147230 */ /* 0x000fe40000004100 */
[--C-:B------:R-:W-:Y:S02]  /*8790*/  HADD2.F32 R21, -RZ, R30.reuse.H0_H0 ;  /* 0x2000001eff157230 */ /* 0x100fe40000004100 */
[----:B------:R-:W-:Y:S01]  /*87a0*/  HADD2.F32 R25, -RZ, R30.H1_H1 ;  /* 0x3000001eff197230 */ /* 0x000fe20000004100 */
[----:B------:R-:W1:Y:S01]  /*87b0*/  LDTM.16dp256bit.x4 R4, tmem[UR4+0x60] ;  /* 0x00006004000479ee */ /* 0x000e620008120000 */
[----:B------:R-:W-:Y:S01]  /*87c0*/  R2UR UR4, R26 ;  /* 0x000000001a0472ca */ /* 0x000fe200000e0000 */
[----:B------:R-:W-:Y:S01]  /*87d0*/  NOP ;  /* 0x0000000000007918 */ /* 0x000fe20000000000 */
[--C-:B------:R-:W-:Y:S02]  /*87e0*/  HADD2.F32 R26, -RZ, R31.reuse.H0_H0 ;  /* 0x2000001fff1a7230 */ /* 0x100fe40000004100 */
[----:B------:R-:W-:Y:S02]  /*87f0*/  HADD2.F32 R28, -RZ, R31.H1_H1 ;  /* 0x3000001fff1c7230 */ /* 0x000fe40000004100 */
[--C-:B------:R-:W-:Y:S02]  /*8800*/  HADD2.F32 R29, -RZ, R36.reuse.H0_H0 ;  /* 0x20000024ff1d7230 */ /* 0x100fe40000004100 */
[----:B------:R-:W-:Y:S02]  /*8810*/  HADD2.F32 R30, -RZ, R36.H1_H1 ;  /* 0x30000024ff1e7230 */ /* 0x000fe40000004100 */
[--C-:B------:R-:W-:Y:S02]  /*8820*/  HADD2.F32 R31, -RZ, R37.reuse.H0_H0 ;  /* 0x20000025ff1f7230 */ /* 0x100fe40000004100 */
[----:B------:R-:W-:Y:S01]  /*8830*/  HADD2.F32 R32, -RZ, R37.H1_H1 ;  /* 0x30000025ff207230 */ /* 0x000fe20000004100 */
[----:B------:R-:W-:Y:S01]  /*8840*/  UIADD3 UR4, UPT, UPT, UR4, 0x1a0, URZ ;  /* 0x000001a004047890 */ /* 0x000fe2000fffe0ff */
[--C-:B------:R-:W-:Y:S02]  /*8850*/  HADD2.F32 R33, -RZ, R38.reuse.H0_H0 ;  /* 0x20000026ff217230 */ /* 0x100fe40000004100 */
[----:B------:R-:W-:Y:S02]  /*8860*/  HADD2.F32 R34, -RZ, R38.H1_H1 ;  /* 0x30000026ff227230 */ /* 0x000fe40000004100 */
[--C-:B------:R-:W-:Y:S02]  /*8870*/  HADD2.F32 R35, -RZ, R39.reuse.H0_H0 ;  /* 0x20000027ff237230 */ /* 0x100fe40000004100 */
[----:B------:R-:W-:Y:S02]  /*8880*/  HADD2.F32 R36, -RZ, R39.H1_H1 ;  /* 0x30000027ff247230 */ /* 0x000fe40000004100 */
[C---:B-1----:R-:W-:Y:S01]  /*8890*/  FMUL R4, R24.reuse, R4 ;  /* 0x0000000418047220 */ /* 0x042fe20000400000 */
[----:B---3--:R-:W-:Y:S01]  /*88a0*/  UPRMT UR4, UR5, 0x654, UR4 ;  /* 0x0000065405047896 */ /* 0x008fe20008000004 */
[C---:B------:R-:W-:Y:S01]  /*88b0*/  FMUL R5, R24.reuse, R5 ;  /* 0x0000000518057220 */ /* 0x040fe20000400000 */
[C---:B------:R-:W-:Y:S01]  /*88c0*/  FMUL R6, R24.reuse, R6 ;  /* 0x0000000618067220 */ /* 0x040fe20000400000 */
[C---:B------:R-:W-:Y:S01]  /*88d0*/  FFMA R4, R27.reuse, R0, R4 ;  /* 0x000000001b047223 */ /* 0x040fe20000000004 */
[C---:B------:R-:W-:Y:S01]  /*88e0*/  FMUL R7, R24.reuse, R7 ;  /* 0x0000000718077220 */ /* 0x040fe20000400000 */
[C---:B------:R-:W-:Y:S01]  /*88f0*/  FFMA R5, R27.reuse, R2, R5 ;  /* 0x000000021b057223 */ /* 0x040fe20000000005 */
[C---:B------:R-:W-:Y:S01]  /*8900*/  FFMA R6, R27.reuse, R3, R6 ;  /* 0x000000031b067223 */ /* 0x040fe20000000006 */
[C---:B------:R-:W-:Y:S01]  /*8910*/  FMUL R8, R24.reuse, R8 ;  /* 0x0000000818087220 */ /* 0x040fe20000400000 */
[----:B------:R-:W-:Y:S01]  /*8920*/  FFMA R7, R27, R20, R7 ;  /* 0x000000141b077223 */ /* 0x000fe20000000007 */
[----:B------:R-:W-:Y:S01]  /*8930*/  SYNCS.ARRIVE.TRANS64.RED.A1T0 RZ, [UR4], RZ ;  /* 0x000000ffffff79a7 */ /* 0x000fe20008100404 */
[----:B------:R-:W-:Y:S01]  /*8940*/  F2FP.F16.F32.PACK_AB R4, R5, R4 ;  /* 0x000000040504723e */ /* 0x000fe200000000ff */
[----:B------:R-:W-:Y:S01]  /*8950*/  FFMA R8, R27, R21, R8 ;  /* 0x000000151b087223 */ /* 0x000fe20000000008 */
[C---:B------:R-:W-:Y:S01]  /*8960*/  FMUL R9, R24.reuse, R9 ;  /* 0x0000000918097220 */ /* 0x040fe20000400000 */
[----:B------:R-:W-:Y:S01]  /*8970*/  F2FP.F16.F32.PACK_AB R5, R7, R6 ;  /* 0x000000060705723e */ /* 0x000fe200000000ff */
[C---:B------:R-:W-:Y:S01]  /*8980*/  FMUL R0, R24.reuse, R10 ;  /* 0x0000000a18007220 */ /* 0x040fe20000400000 */
[C---:B------:R-:W-:Y:S01]  /*8990*/  FMUL R2, R24.reuse, R11 ;  /* 0x0000000b18027220 */ /* 0x040fe20000400000 */
[C---:B------:R-:W-:Y:S01]  /*89a0*/  FMUL R3, R24.reuse, R12 ;  /* 0x0000000c18037220 */ /* 0x040fe20000400000 */
[C---:B------:R-:W-:Y:S01]  /*89b0*/  FFMA R9, R27.reuse, R25, R9 ;  /* 0x000000191b097223 */ /* 0x040fe20000000009 */
[C---:B------:R-:W-:Y:S01]  /*89c0*/  FMUL R10, R24.reuse, R13 ;  /* 0x0000000d180a7220 */ /* 0x040fe20000400000 */
[C---:B------:R-:W-:Y:S01]  /*89d0*/  FFMA R0, R27.reuse, R26, R0 ;  /* 0x0000001a1b007223 */ /* 0x040fe20000000000 */
[C---:B------:R-:W-:Y:S01]  /*89e0*/  FMUL R11, R24.reuse, R14 ;  /* 0x0000000e180b7220 */ /* 0x040fe20000400000 */
[C---:B------:R-:W-:Y:S01]  /*89f0*/  FFMA R2, R27.reuse, R28, R2 ;  /* 0x0000001c1b027223 */ /* 0x040fe20000000002 */
[C---:B------:R-:W-:Y:S01]  /*8a00*/  FMUL R15, R24.reuse, R15 ;  /* 0x0000000f180f7220 */ /* 0x040fe20000400000 */
[C---:B------:R-:W-:Y:S01]  /*8a10*/  FMUL R12, R24.reuse, R16 ;  /* 0x00000010180c7220 */ /* 0x040fe20000400000 */
[C---:B------:R-:W-:Y:S01]  /*8a20*/  FFMA R3, R27.reuse, R29, R3 ;  /* 0x0000001d1b037223 */ /* 0x040fe20000000003 */
[C---:B------:R-:W-:Y:S01]  /*8a30*/  FMUL R13, R24.reuse, R17 ;  /* 0x00000011180d7220 */ /* 0x040fe20000400000 */
[C---:B------:R-:W-:Y:S01]  /*8a40*/  FFMA R10, R27.reuse, R30, R10 ;  /* 0x0000001e1b0a7223 */ /* 0x040fe2000000000a */
[C---:B------:R-:W-:Y:S01]  /*8a50*/  FMUL R14, R24.reuse, R18 ;  /* 0x00000012180e7220 */ /* 0x040fe20000400000 */
[C---:B------:R-:W-:Y:S01]  /*8a60*/  FFMA R11, R27.reuse, R31, R11 ;  /* 0x0000001f1b0b7223 */ /* 0x040fe2000000000b */
        /* <DEDUP_REMOVED lines=31> */
.L_x_145:
[----:B------:R-:W-:Y:S05]  /*8c60*/  BSYNC.RECONVERGENT B0 ;  /* 0x0000000000007941 */ /* 0x000fea0003800200 */
.L_x_144:
[----:B------:R-:W-:Y:S01]  /*8c70*/  BAR.SYNC.DEFER_BLOCKING 0x1, 0x80 ;  /* 0x0042000000007b1d */ /* 0x000fe20000010000 */
[----:B------:R-:W-:Y:S01]  /*8c80*/  UISETP.NE.AND UP0, UPT, UR47, -0x4, UPT ;  /* 0xfffffffc2f00788c */ /* 0x000fe2000bf05270 */
[----:B------:R-:W-:Y:S08]  /*8c90*/  IADD3 R22, PT, PT, R22, 0x1, RZ ;  /* 0x0000000116167810 */ /* 0x000ff00007ffe0ff */
[----:B------:R-:W-:Y:S05]  /*8ca0*/  BRA.U !UP0, `(.L_x_146) ;  /* 0x0000000108247547 */ /* 0x000fea000b800000 */
[----:B------:R-:W-:Y:S01]  /*8cb0*/  ISETP.NE.AND P0, PT, R61, RZ, PT ;  /* 0x000000ff3d00720c */ /* 0x000fe20003f05270 */
[----:B------:R-:W-:Y:S01]  /*8cc0*/  IMAD.U32 R0, RZ, RZ, UR46 ;  /* 0x0000002eff007e24 */ /* 0x000fe2000f8e00ff */
[----:B------:R-:W-:Y:S04]  /*8cd0*/  UIADD3 UR4, UPT, UPT, UR46, 0x1, URZ ;  /* 0x000000012e047890 */ /* 0x000fe8000fffe0ff */
[----:B------:R-:W-:Y:S04]  /*8ce0*/  UISETP.NE.AND UP0, UPT, UR4, 0x4, UPT ;  /* 0x000000040400788c */ /* 0x000fe8000bf05270 */
[----:B------:R-:W-:Y:S03]  /*8cf0*/  USEL UR46, UR4, URZ, UP0 ;  /* 0x000000ff042e7287 */ /* 0x000fe60008000000 */
[----:B------:R-:W-:Y:S05]  /*8d00*/  @P0 LEA R0, R0, UR44, 0x3 ;  /* 0x0000002c00000c11 */ /* 0x000fea000f8e18ff */
[----:B------:R-:W-:Y:S05]  /*8d10*/  @P0 VIADD R0, R0, 0x130 ;  /* 0x0000013000000836 */ /* 0x000fea0000000000 */
[----:B------:R-:W-:Y:S04]  /*8d20*/  @P0 PRMT R0, R68, 0x654, R0 ;  /* 0x0000065444000816 */ /* 0x000fe80000000000 */
[----:B------:R3:W-:Y:S03]  /*8d30*/  @P0 SYNCS.ARRIVE.TRANS64.RED.A1T0 RZ, [R0+URZ], RZ ;  /* 0x000000ff00ff09a7 */ /* 0x0007e600081004ff */
.L_x_146:
[----:B------:R-:W-:Y:S01]  /*8d40*/  R2UR UR5, R51 ;  /* 0x00000000330572ca */ /* 0x000fe200000e0000 */
[----:B------:R-:W-:Y:S01]  /*8d50*/  UISETP.NE.AND UP0, UPT, UR61, URZ, UPT ;  /* 0x000000ff3d00728c */ /* 0x000fe2000bf05270 */
[----:B------:R-:W-:Y:S01]  /*8d60*/  R2UR UR4, R52 ;  /* 0x00000000340472ca */ /* 0x000fe200000e0000 */
[----:B------:R-:W-:Y:S01]  /*8d70*/  UIADD3 UR47, UPT, UPT, UR47, 0x4, URZ ;  /* 0x000000042f2f7890 */ /* 0x000fe2000fffe0ff */
[----:B------:R-:W-:Y:S01]  /*8d80*/  ISETP.NE.AND P0, PT, R55, 0x2, PT ;  /* 0x000000023700780c */ /* 0x000fe20003f05270 */
[----:B------:R-:W-:Y:S01]  /*8d90*/  UMOV UR36, UR60 ;  /* 0x0000003c00247c82 */ /* 0x000fe20008000000 */
[----:B------:R-:W-:Y:S02]  /*8da0*/  ISETP.NE.AND P1, PT, R22, 0x4, PT ;  /* 0x000000041600780c */ /* 0x000fe40003f25270 */
[----:B------:R-:W-:Y:S02]  /*8db0*/  SEL R2, RZ, 0x1, P0 ;  /* 0x00000001ff027807 */ /* 0x000fe40000000000 */
[----:B---3--:R-:W-:Y:S02]  /*8dc0*/  SEL R0, RZ, 0x1, P1 ;  /* 0x00000001ff007807 */ /* 0x008fe40000800000 */
[----:B------:R-:W-:Y:S01]  /*8dd0*/  LOP3.LUT R56, R56, R2, RZ, 0x3c, !PT ;  /* 0x0000000238387212 */ /* 0x000fe200078e3cff */
[----:B------:R-:W-:Y:S01]  /*8de0*/  UIADD3 UR20, UPT, UPT, UR37, UR5, URZ ;  /* 0x0000000525147290 */ /* 0x000fe2000fffe0ff */
[----:B------:R-:W-:Y:S01]  /*8df0*/  LOP3.LUT R57, R57, R0, RZ, 0x3c, !PT ;  /* 0x0000000039397212 */ /* 0x000fe200078e3cff */
[----:B------:R-:W-:Y:S01]  /*8e00*/  UIADD3 UR16, UPT, UPT, UR38, UR4, URZ ;  /* 0x0000000426107290 */ /* 0x000fe2000fffe0ff */
[----:B------:R-:W-:Y:S02]  /*8e10*/  SEL R55, R55, RZ, P0 ;  /* 0x000000ff37377207 */ /* 0x000fe40000000000 */
[----:B------:R-:W-:Y:S01]  /*8e20*/  SEL R22, R22, RZ, P1 ;  /* 0x000000ff16167207 */ /* 0x000fe20000800000 */
[----:B------:R-:W-:Y:S08]  /*8e30*/  BRA.U UP0, `(.L_x_147) ;  /* 0xffffffcd00cc7547 */ /* 0x000ff0000b83ffff */
[----:B------:R-:W3:Y:S01]  /*8e40*/  LDCU.64 UR4, c[0x0][0x888] ;  /* 0x00011100ff0477ac */ /* 0x000ee20008000a00 */
[----:B------:R-:W4:Y:S01]  /*8e50*/  LDCU.64 UR6, c[0x0][0x890] ;  /* 0x00011200ff0677ac */ /* 0x000f220008000a00 */
[----:B---3--:R-:W-:Y:S02]  /*8e60*/  ISETP.NE.U32.AND P2, PT, RZ, UR4, PT ;  /* 0x00000004ff007c0c */ /* 0x008fe4000bf45070 */
[----:B----4-:R-:W-:Y:S02]  /*8e70*/  ISETP.NE.U32.AND P1, PT, RZ, UR6, PT ;  /* 0x00000006ff007c0c */ /* 0x010fe4000bf25070 */
[----:B------:R-:W-:Y:S02]  /*8e80*/  ISETP.NE.AND.EX P2, PT, RZ, UR5, PT, P2 ;  /* 0x00000005ff007c0c */ /* 0x000fe4000bf45320 */
[----:B------:R-:W-:-:S13]  /*8e90*/  ISETP.NE.AND.EX P0, PT, RZ, UR7, PT, P1 ;  /* 0x00000007ff007c0c */ /* 0x000fda000bf05310 */
[----:B------:R-:W-:Y:S05]  /*8ea0*/  @P2 BRA P0, `(.L_x_148) ;  /* 0x00000000003c2947 */ /* 0x000fea0000000000 */
[----:B------:R-:W-:-:S13]  /*8eb0*/  ISETP.NE.AND.EX P1, PT, RZ, UR7, PT, P1 ;  /* 0x00000007ff007c0c */ /* 0x000fda000bf25310 */
[----:B------:R-:W-:Y:S05]  /*8ec0*/  @P1 BRA `(.L_x_149) ;  /* 0x00000000000c1947 */ /* 0x000fea0003800000 */
[----:B------:R-:W-:-:S13]  /*8ed0*/  FSETP.NEU.AND P0, PT, R27, RZ, PT ;  /* 0x000000ff1b00720b */ /* 0x000fda0003f0d000 */
[----:B------:R-:W-:Y:S05]  /*8ee0*/  @!P0 EXIT ;  /* 0x000000000000894d */ /* 0x000fea0003800000 */
[----:B------:R-:W-:Y:S05]  /*8ef0*/  BRA `(.L_x_148) ;  /* 0x0000000000287947 */ /* 0x000fea0003800000 */
.L_x_149:
[----:B------:R-:W-:Y:S01]  /*8f00*/  ISETP.NE.AND P0, PT, R54, RZ, PT ;  /* 0x000000ff3600720c */ /* 0x000fe20003f05270 */
[----:B------:R-:W-:-:S12]  /*8f10*/  BSSY.RECONVERGENT B0, `(.L_x_148) ;  /* 0x0000008000007945 */ /* 0x000fd80003800200 */
[----:B------:R-:W-:Y:S05]  /*8f20*/  @P0 BRA `(.L_x_150) ;  /* 0x0000000000100947 */ /* 0x000fea0003800000 */
[----:B------:R-:W-:-:S04]  /*8f30*/  ISETP.NE.U32.AND P0, PT, RZ, UR4, PT ;  /* 0x00000004ff007c0c */ /* 0x000fc8000bf05070 */
[----:B------:R-:W-:-:S13]  /*8f40*/  ISETP.NE.AND.EX P0, PT, RZ, UR5, PT, P0 ;  /* 0x00000005ff007c0c */ /* 0x000fda000bf05300 */
[----:B------:R-:W-:Y:S05]  /*8f50*/  @!P0 EXIT ;  /* 0x000000000000894d */ /* 0x000fea0003800000 */
[----:B------:R-:W-:Y:S05]  /*8f60*/  BRA `(.L_x_151) ;  /* 0x0000000000087947 */ /* 0x000fea0003800000 */
.L_x_150:
[----:B------:R-:W-:-:S13]  /*8f70*/  FSETP.NEU.AND P0, PT, R27, RZ, PT ;  /* 0x000000ff1b00720b */ /* 0x000fda0003f0d000 */
[----:B------:R-:W-:Y:S05]  /*8f80*/  @!P0 EXIT ;  /* 0x000000000000894d */ /* 0x000fea0003800000 */
.L_x_151:
[----:B------:R-:W-:Y:S05]  /*8f90*/  BSYNC.RECONVERGENT B0 ;  /* 0x0000000000007941 */ /* 0x000fea0003800200 */
.L_x_148:
[----:B------:R-:W3:Y:S01]  /*8fa0*/  S2UR UR7, SR_CgaCtaId ;  /* 0x00000000000779c3 */ /* 0x000ee20000008800 */
[----:B------:R-:W-:Y:S01]  /*8fb0*/  ULEA UR6, UR46, UR44, 0x3 ;  /* 0x0000002c2e067291 */ /* 0x000fe2000f8e18ff */
[----:B------:R-:W-:-:S04]  /*8fc0*/  DEPBAR.LE SB0, 0x0 ;  /* 0x000080000000791a */ /* 0x000fc80000000000 */
[----:B------:R-:W-:-:S04]  /*8fd0*/  UIADD3 UR6, UPT, UPT, UR6, 0x130, URZ ;  /* 0x0000013006067890 */ /* 0x000fc8000fffe0ff */
[----:B---3--:R-:W-:-:S09]  /*8fe0*/  UPRMT UR6, UR7, 0x654, UR6 ;  /* 0x0000065407067896 */ /* 0x008fd20008000006 */
[----:B------:R-:W-:Y:S01]  /*8ff0*/  SYNCS.ARRIVE.TRANS64.RED.A1T0 RZ, [UR6], RZ ;  /* 0x000000ffffff79a7 */ /* 0x000fe20008100406 */
[----:B------:R-:W-:Y:S05]  /*9000*/  EXIT ;  /* 0x000000000000794d */ /* 0x000fea0003800000 */
.L_x_25:
[----:B-1----:R1:W3:Y:S02]  /*9010*/  SYNCS.PHASECHK.TRANS64.TRYWAIT P0, [R0+URZ+0x1d0], R2 ;  /* 0x0001d002000075a7 */ /* 0x0022e400080011ff */
[----:B---3--:R-:W-:Y:S05]  /*9020*/  @!P0 NANOSLEEP.SYNCS 0x989680 ;  /* 0x009896800000895d */ /* 0x008fea0003900000 */
[----:B------:R-:W3:Y:S02]  /*9030*/  @!P0 SYNCS.PHASECHK.TRANS64 P0, [R0+URZ+0x1d0], R2 ;  /* 0x0001d002000085a7 */ /* 0x000ee400080010ff */
[----:B---3--:R-:W-:Y:S05]  /*9040*/  @!P0 BRA `(.L_x_25) ;  /* 0xfffffffc00f08947 */ /* 0x008fea000383ffff */
[----:B------:R-:W-:Y:S05]  /*9050*/  BRA `(.L_x_152) ;  /* 0xffffff8c00247947 */ /* 0x000fea000383ffff */
.L_x_28:
[----:B-1----:R-:W-:-:S07]  /*9060*/  MOV R0, UR33 ;  /* 0x0000002100007c02 */ /* 0x002fce0008000f00 */
.L_x_153:
[----:B-1----:R1:W3:Y:S02]  /*9070*/  SYNCS.PHASECHK.TRANS64.TRYWAIT P0, [R0+URZ+0x88], R3 ;  /* 0x00008803000075a7 */ /* 0x0022e400080011ff */
[----:B---3--:R-:W-:Y:S05]  /*9080*/  @!P0 NANOSLEEP.SYNCS 0x989680 ;  /* 0x009896800000895d */ /* 0x008fea0003900000 */
[----:B------:R-:W3:Y:S02]  /*9090*/  @!P0 SYNCS.PHASECHK.TRANS64 P0, [R0+URZ+0x88], R3 ;  /* 0x00008803000085a7 */ /* 0x000ee400080010ff */
[----:B---3--:R-:W-:Y:S05]  /*90a0*/  @!P0 BRA `(.L_x_153) ;  /* 0xfffffffc00f08947 */ /* 0x008fea000383ffff */
[----:B------:R-:W-:Y:S05]  /*90b0*/  BRA `(.L_x_27) ;  /* 0xffffff8c00687947 */ /* 0x000fea000383ffff */
.L_x_35:
[----:B-1----:R-:W-:-:S07]  /*90c0*/  MOV R0, UR17 ;  /* 0x0000001100007c02 */ /* 0x002fce0008000f00 */
.L_x_154:
[----:B-1----:R1:W3:Y:S02]  /*90d0*/  SYNCS.PHASECHK.TRANS64.TRYWAIT P0, [R0+URZ+0x88], R3 ;  /* 0x00008803000075a7 */ /* 0x0022e400080011ff */
[----:B---3--:R-:W-:Y:S05]  /*90e0*/  @!P0 NANOSLEEP.SYNCS 0x989680 ;  /* 0x009896800000895d */ /* 0x008fea0003900000 */
[----:B------:R-:W3:Y:S02]  /*90f0*/  @!P0 SYNCS.PHASECHK.TRANS64 P0, [R0+URZ+0x88], R3 ;  /* 0x00008803000085a7 */ /* 0x000ee400080010ff */
[----:B---3--:R-:W-:Y:S05]  /*9100*/  @!P0 BRA `(.L_x_154) ;  /* 0xfffffffc00f08947 */ /* 0x008fea000383ffff */
[----:B------:R-:W-:Y:S05]  /*9110*/  BRA `(.L_x_34) ;  /* 0xffffff9000307947 */ /* 0x000fea000383ffff */
.L_x_40:
[----:B-1----:R1:W3:Y:S02]  /*9120*/  SYNCS.PHASECHK.TRANS64.TRYWAIT P0, [R3+URZ+0x160], R0 ;  /* 0x00016000030075a7 */ /* 0x0022e400080011ff */
[----:B---3--:R-:W-:Y:S05]  /*9130*/  @!P0 NANOSLEEP.SYNCS 0x989680 ;  /* 0x009896800000895d */ /* 0x008fea0003900000 */
[----:B------:R-:W3:Y:S02]  /*9140*/  @!P0 SYNCS.PHASECHK.TRANS64 P0, [R3+URZ+0x160], R0 ;  /* 0x00016000030085a7 */ /* 0x000ee400080010ff */
[----:B---3--:R-:W-:Y:S05]  /*9150*/  @!P0 BRA `(.L_x_40) ;  /* 0xfffffffc00f08947 */ /* 0x008fea000383ffff */
[----:B------:R-:W-:Y:S05]  /*9160*/  BRA `(.L_x_155) ;  /* 0xffffff9000d07947 */ /* 0x000fea000383ffff */
.L_x_44:
[----:B------:R-:W-:-:S07]  /*9170*/  MOV R0, UR4 ;  /* 0x0000000400007c02 */ /* 0x000fce0008000f00 */
.L_x_156:
[----:B-1----:R1:W3:Y:S02]  /*9180*/  SYNCS.PHASECHK.TRANS64.TRYWAIT P0, [R0+URZ], R2 ;  /* 0x00000002000075a7 */ /* 0x0022e400080011ff */
[----:B---3--:R-:W-:Y:S05]  /*9190*/  @!P0 NANOSLEEP.SYNCS 0x989680 ;  /* 0x009896800000895d */ /* 0x008fea0003900000 */
[----:B------:R-:W3:Y:S02]  /*91a0*/  @!P0 SYNCS.PHASECHK.TRANS64 P0, [R0+URZ], R2 ;  /* 0x00000002000085a7 */ /* 0x000ee400080010ff */
[----:B---3--:R-:W-:Y:S05]  /*91b0*/  @!P0 BRA `(.L_x_156) ;  /* 0xfffffffc00f08947 */ /* 0x008fea000383ffff */
[----:B------:R-:W-:Y:S05]  /*91c0*/  BRA `(.L_x_157) ;  /* 0xffffff98007c7947 */ /* 0x000fea000383ffff */
.L_x_45:
[----:B------:R-:W-:-:S07]  /*91d0*/  MOV R0, UR5 ;  /* 0x0000000500007c02 */ /* 0x000fce0008000f00 */
.L_x_158:
[----:B-1----:R1:W3:Y:S02]  /*91e0*/  SYNCS.PHASECHK.TRANS64.TRYWAIT P0, [R0+URZ], R3 ;  /* 0x00000003000075a7 */ /* 0x0022e400080011ff */
[----:B---3--:R-:W-:Y:S05]  /*91f0*/  @!P0 NANOSLEEP.SYNCS 0x989680 ;  /* 0x009896800000895d */ /* 0x008fea0003900000 */
[----:B------:R-:W3:Y:S02]  /*9200*/  @!P0 SYNCS.PHASECHK.TRANS64 P0, [R0+URZ], R3 ;  /* 0x00000003000085a7 */ /* 0x000ee400080010ff */
[----:B---3--:R-:W-:Y:S05]  /*9210*/  @!P0 BRA `(.L_x_158) ;  /* 0xfffffffc00f08947 */ /* 0x008fea000383ffff */
[----:B------:R-:W-:Y:S05]  /*9220*/  BRA `(.L_x_159) ;  /* 0xffffff9800887947 */ /* 0x000fea000383ffff */
.L_x_46:
[----:B------:R-:W-:-:S07]  /*9230*/  MOV R0, UR5 ;  /* 0x0000000500007c02 */ /* 0x000fce0008000f00 */
.L_x_160:
[----:B-1----:R1:W3:Y:S02]  /*9240*/  SYNCS.PHASECHK.TRANS64.TRYWAIT P0, [R0+URZ], R3 ;  /* 0x00000003000075a7 */ /* 0x0022e400080011ff */
[----:B---3--:R-:W-:Y:S05]  /*9250*/  @!P0 NANOSLEEP.SYNCS 0x989680 ;  /* 0x009896800000895d */ /* 0x008fea0003900000 */
[----:B------:R-:W3:Y:S02]  /*9260*/  @!P0 SYNCS.PHASECHK.TRANS64 P0, [R0+URZ], R3 ;  /* 0x00000003000085a7 */ /* 0x000ee400080010ff */
[----:B---3--:R-:W-:Y:S05]  /*9270*/  @!P0 BRA `(.L_x_160) ;  /* 0xfffffffc00f08947 */ /* 0x008fea000383ffff */
[----:B------:R-:W-:Y:S05]  /*9280*/  BRA `(.L_x_161) ;  /* 0xffffff9800947947 */ /* 0x000fea000383ffff */
.L_x_47:
[----:B------:R-:W-:-:S07]  /*9290*/  MOV R0, UR5 ;  /* 0x0000000500007c02 */ /* 0x000fce0008000f00 */
.L_x_162:
[----:B-1----:R1:W3:Y:S02]  /*92a0*/  SYNCS.PHASECHK.TRANS64.TRYWAIT P0, [R0+URZ], R3 ;  /* 0x00000003000075a7 */ /* 0x0022e400080011ff */
[----:B---3--:R-:W-:Y:S05]  /*92b0*/  @!P0 NANOSLEEP.SYNCS 0x989680 ;  /* 0x009896800000895d */ /* 0x008fea0003900000 */
[----:B------:R-:W3:Y:S02]  /*92c0*/  @!P0 SYNCS.PHASECHK.TRANS64 P0, [R0+URZ], R3 ;  /* 0x00000003000085a7 */ /* 0x000ee400080010ff */
[----:B---3--:R-:W-:Y:S05]  /*92d0*/  @!P0 BRA `(.L_x_162) ;  /* 0xfffffffc00f08947 */ /* 0x008fea000383ffff */
[----:B------:R-:W-:Y:S05]  /*92e0*/  BRA `(.L_x_163) ;  /* 0xffffff9800a07947 */ /* 0x000fea000383ffff */
.L_x_48:
[----:B------:R-:W-:-:S07]  /*92f0*/  MOV R0, UR5 ;  /* 0x0000000500007c02 */ /* 0x000fce0008000f00 */
.L_x_164:
[----:B-1----:R1:W3:Y:S02]  /*9300*/  SYNCS.PHASECHK.TRANS64.TRYWAIT P0, [R0+URZ], R3 ;  /* 0x00000003000075a7 */ /* 0x0022e400080011ff */
[----:B---3--:R-:W-:Y:S05]  /*9310*/  @!P0 NANOSLEEP.SYNCS 0x989680 ;  /* 0x009896800000895d */ /* 0x008fea0003900000 */
[----:B------:R-:W3:Y:S02]  /*9320*/  @!P0 SYNCS.PHASECHK.TRANS64 P0, [R0+URZ], R3 ;  /* 0x00000003000085a7 */ /* 0x000ee400080010ff */
[----:B---3--:R-:W-:Y:S05]  /*9330*/  @!P0 BRA `(.L_x_164) ;  /* 0xfffffffc00f08947 */ /* 0x008fea000383ffff */
[----:B------:R-:W-:Y:S05]  /*9340*/  BRA `(.L_x_165) ;  /* 0xffffff9800ac7947 */ /* 0x000fea000383ffff */
.L_x_49:
[----:B------:R-:W-:-:S07]  /*9350*/  MOV R0, UR5 ;  /* 0x0000000500007c02 */ /* 0x000fce0008000f00 */
.L_x_166:
[----:B-1----:R1:W3:Y:S02]  /*9360*/  SYNCS.PHASECHK.TRANS64.TRYWAIT P0, [R0+URZ], R3 ;  /* 0x00000003000075a7 */ /* 0x0022e400080011ff */
[----:B---3--:R-:W-:Y:S05]  /*9370*/  @!P0 NANOSLEEP.SYNCS 0x989680 ;  /* 0x009896800000895d */ /* 0x008fea0003900000 */
[----:B------:R-:W3:Y:S02]  /*9380*/  @!P0 SYNCS.PHASECHK.TRANS64 P0, [R0+URZ], R3 ;  /* 0x00000003000085a7 */ /* 0x000ee400080010ff */
[----:B---3--:R-:W-:Y:S05]  /*9390*/  @!P0 BRA `(.L_x_166) ;  /* 0xfffffffc00f08947 */ /* 0x008fea000383ffff */
[----:B------:R-:W-:Y:S05]  /*93a0*/  BRA `(.L_x_167) ;  /* 0xffffff9800b87947 */ /* 0x000fea000383ffff */
.L_x_50:
[----:B------:R-:W-:-:S07]  /*93b0*/  MOV R0, UR5 ;  /* 0x0000000500007c02 */ /* 0x000fce0008000f00 */
.L_x_168:
[----:B-1----:R1:W3:Y:S02]  /*93c0*/  SYNCS.PHASECHK.TRANS64.TRYWAIT P0, [R0+URZ], R3 ;  /* 0x00000003000075a7 */ /* 0x0022e400080011ff */
[----:B---3--:R-:W-:Y:S05]  /*93d0*/  @!P0 NANOSLEEP.SYNCS 0x989680 ;  /* 0x009896800000895d */ /* 0x008fea0003900000 */
[----:B------:R-:W3:Y:S02]  /*93e0*/  @!P0 SYNCS.PHASECHK.TRANS64 P0, [R0+URZ], R3 ;  /* 0x00000003000085a7 */ /* 0x000ee400080010ff */
[----:B---3--:R-:W-:Y:S05]  /*93f0*/  @!P0 BRA `(.L_x_168) ;  /* 0xfffffffc00f08947 */ /* 0x008fea000383ffff */
[----:B------:R-:W-:Y:S05]  /*9400*/  BRA `(.L_x_169) ;  /* 0xffffff9800c47947 */ /* 0x000fea000383ffff */
.L_x_51:
[----:B------:R-:W-:-:S07]  /*9410*/  MOV R0, UR5 ;  /* 0x0000000500007c02 */ /* 0x000fce0008000f00 */
.L_x_170:
[----:B-1----:R1:W3:Y:S02]  /*9420*/  SYNCS.PHASECHK.TRANS64.TRYWAIT P0, [R0+URZ], R3 ;  /* 0x00000003000075a7 */ /* 0x0022e400080011ff */
[----:B---3--:R-:W-:Y:S05]  /*9430*/  @!P0 NANOSLEEP.SYNCS 0x989680 ;  /* 0x009896800000895d */ /* 0x008fea0003900000 */
[----:B------:R-:W3:Y:S02]  /*9440*/  @!P0 SYNCS.PHASECHK.TRANS64 P0, [R0+URZ], R3 ;  /* 0x00000003000085a7 */ /* 0x000ee400080010ff */
[----:B---3--:R-:W-:Y:S05]  /*9450*/  @!P0 BRA `(.L_x_170) ;  /* 0xfffffffc00f08947 */ /* 0x008fea000383ffff */
[----:B------:R-:W-:Y:S05]  /*9460*/  BRA `(.L_x_171) ;  /* 0xffffff9800d07947 */ /* 0x000fea000383ffff */
.L_x_52:
[----:B------:R-:W-:-:S07]  /*9470*/  MOV R0, UR5 ;  /* 0x0000000500007c02 */ /* 0x000fce0008000f00 */
.L_x_172:
[----:B-1----:R1:W3:Y:S02]  /*9480*/  SYNCS.PHASECHK.TRANS64.TRYWAIT P0, [R0+URZ], R3 ;  /* 0x00000003000075a7 */ /* 0x0022e400080011ff */
[----:B---3--:R-:W-:Y:S05]  /*9490*/  @!P0 NANOSLEEP.SYNCS 0x989680 ;  /* 0x009896800000895d */ /* 0x008fea0003900000 */
[----:B------:R-:W3:Y:S02]  /*94a0*/  @!P0 SYNCS.PHASECHK.TRANS64 P0, [R0+URZ], R3 ;  /* 0x00000003000085a7 */ /* 0x000ee400080010ff */
[----:B---3--:R-:W-:Y:S05]  /*94b0*/  @!P0 BRA `(.L_x_172) ;  /* 0xfffffffc00f08947 */ /* 0x008fea000383ffff */
[----:B------:R-:W-:Y:S05]  /*94c0*/  BRA `(.L_x_173) ;  /* 0xffffff9800dc7947 */ /* 0x000fea000383ffff */
.L_x_53:
[----:B------:R-:W-:-:S07]  /*94d0*/  MOV R0, UR5 ;  /* 0x0000000500007c02 */ /* 0x000fce0008000f00 */
.L_x_174:
[----:B-1----:R1:W3:Y:S02]  /*94e0*/  SYNCS.PHASECHK.TRANS64.TRYWAIT P0, [R0+URZ], R3 ;  /* 0x00000003000075a7 */ /* 0x0022e400080011ff */
[----:B---3--:R-:W-:Y:S05]  /*94f0*/  @!P0 NANOSLEEP.SYNCS 0x989680 ;  /* 0x009896800000895d */ /* 0x008fea0003900000 */
[----:B------:R-:W3:Y:S02]  /*9500*/  @!P0 SYNCS.PHASECHK.TRANS64 P0, [R0+URZ], R3 ;  /* 0x00000003000085a7 */ /* 0x000ee400080010ff */
[----:B---3--:R-:W-:Y:S05]  /*9510*/  @!P0 BRA `(.L_x_174) ;  /* 0xfffffffc00f08947 */ /* 0x008fea000383ffff */
[----:B------:R-:W-:Y:S05]  /*9520*/  BRA `(.L_x_175) ;  /* 0xffffff9800e87947 */ /* 0x000fea000383ffff */
.L_x_54:
[----:B------:R-:W-:-:S07]  /*9530*/  MOV R0, UR5 ;  /* 0x0000000500007c02 */ /* 0x000fce0008000f00 */
.L_x_176:
[----:B-1----:R1:W3:Y:S02]  /*9540*/  SYNCS.PHASECHK.TRANS64.TRYWAIT P0, [R0+URZ], R3 ;  /* 0x00000003000075a7 */ /* 0x0022e400080011ff */
[----:B---3--:R-:W-:Y:S05]  /*9550*/  @!P0 NANOSLEEP.SYNCS 0x989680 ;  /* 0x009896800000895d */ /* 0x008fea0003900000 */
[----:B------:R-:W3:Y:S02]  /*9560*/  @!P0 SYNCS.PHASECHK.TRANS64 P0, [R0+URZ], R3 ;  /* 0x00000003000085a7 */ /* 0x000ee400080010ff */
[----:B---3--:R-:W-:Y:S05]  /*9570*/  @!P0 BRA `(.L_x_176) ;  /* 0xfffffffc00f08947 */ /* 0x008fea000383ffff */
[----:B------:R-:W-:Y:S05]  /*9580*/  BRA `(.L_x_177) ;  /* 0xffffff9800f47947 */ /* 0x000fea000383ffff */
.L_x_55:
[----:B------:R-:W-:-:S07]  /*9590*/  MOV R0, UR5 ;  /* 0x0000000500007c02 */ /* 0x000fce0008000f00 */
.L_x_178:
[----:B-1----:R1:W3:Y:S02]  /*95a0*/  SYNCS.PHASECHK.TRANS64.TRYWAIT P0, [R0+URZ], R3 ;  /* 0x00000003000075a7 */ /* 0x0022e400080011ff */
[----:B---3--:R-:W-:Y:S05]  /*95b0*/  @!P0 NANOSLEEP.SYNCS 0x989680 ;  /* 0x009896800000895d */ /* 0x008fea0003900000 */
[----:B------:R-:W3:Y:S02]  /*95c0*/  @!P0 SYNCS.PHASECHK.TRANS64 P0, [R0+URZ], R3 ;  /* 0x00000003000085a7 */ /* 0x000ee400080010ff */
[----:B---3--:R-:W-:Y:S05]  /*95d0*/  @!P0 BRA `(.L_x_178) ;  /* 0xfffffffc00f08947 */ /* 0x008fea000383ffff */
[----:B------:R-:W-:Y:S05]  /*95e0*/  BRA `(.L_x_179) ;  /* 0xffffff9c00007947 */ /* 0x000fea000383ffff */
.L_x_56:
[----:B------:R-:W-:-:S07]  /*95f0*/  MOV R0, UR5 ;  /* 0x0000000500007c02 */ /* 0x000fce0008000f00 */
.L_x_180:
[----:B-1----:R1:W3:Y:S02]  /*9600*/  SYNCS.PHASECHK.TRANS64.TRYWAIT P0, [R0+URZ], R3 ;  /* 0x00000003000075a7 */ /* 0x0022e400080011ff */
[----:B---3--:R-:W-:Y:S05]  /*9610*/  @!P0 NANOSLEEP.SYNCS 0x989680 ;  /* 0x009896800000895d */ /* 0x008fea0003900000 */
[----:B------:R-:W3:Y:S02]  /*9620*/  @!P0 SYNCS.PHASECHK.TRANS64 P0, [R0+URZ], R3 ;  /* 0x00000003000085a7 */ /* 0x000ee400080010ff */
[----:B---3--:R-:W-:Y:S05]  /*9630*/  @!P0 BRA `(.L_x_180) ;  /* 0xfffffffc00f08947 */ /* 0x008fea000383ffff */
[----:B------:R-:W-:Y:S05]  /*9640*/  BRA `(.L_x_181) ;  /* 0xffffff9c000c7947 */ /* 0x000fea000383ffff */
.L_x_57:
[----:B------:R-:W-:-:S07]  /*9650*/  MOV R0, UR5 ;  /* 0x0000000500007c02 */ /* 0x000fce0008000f00 */
.L_x_182:
[----:B-1----:R1:W3:Y:S02]  /*9660*/  SYNCS.PHASECHK.TRANS64.TRYWAIT P0, [R0+URZ], R3 ;  /* 0x00000003000075a7 */ /* 0x0022e400080011ff */
[----:B---3--:R-:W-:Y:S05]  /*9670*/  @!P0 NANOSLEEP.SYNCS 0x989680 ;  /* 0x009896800000895d */ /* 0x008fea0003900000 */
[----:B------:R-:W3:Y:S02]  /*9680*/  @!P0 SYNCS.PHASECHK.TRANS64 P0, [R0+URZ], R3 ;  /* 0x00000003000085a7 */ /* 0x000ee400080010ff */
[----:B---3--:R-:W-:Y:S05]  /*9690*/  @!P0 BRA `(.L_x_182) ;  /* 0xfffffffc00f08947 */ /* 0x008fea000383ffff */
[----:B------:R-:W-:Y:S05]  /*96a0*/  BRA `(.L_x_183) ;  /* 0xffffff9c00187947 */ /* 0x000fea000383ffff */
.L_x_58:
[----:B------:R-:W-:-:S07]  /*96b0*/  MOV R0, UR5 ;  /* 0x0000000500007c02 */ /* 0x000fce0008000f00 */
.L_x_184:
[----:B-1----:R1:W3:Y:S02]  /*96c0*/  SYNCS.PHASECHK.TRANS64.TRYWAIT P0, [R0+URZ], R3 ;  /* 0x00000003000075a7 */ /* 0x0022e400080011ff */
[----:B---3--:R-:W-:Y:S05]  /*96d0*/  @!P0 NANOSLEEP.SYNCS 0x989680 ;  /* 0x009896800000895d */ /* 0x008fea0003900000 */
[----:B------:R-:W3:Y:S02]  /*96e0*/  @!P0 SYNCS.PHASECHK.TRANS64 P0, [R0+URZ], R3 ;  /* 0x00000003000085a7 */ /* 0x000ee400080010ff */
[----:B---3--:R-:W-:Y:S05]  /*96f0*/  @!P0 BRA `(.L_x_184) ;  /* 0xfffffffc00f08947 */ /* 0x008fea000383ffff */
[----:B------:R-:W-:Y:S05]  /*9700*/  BRA `(.L_x_185) ;  /* 0xffffff9c00247947 */ /* 0x000fea000383ffff */
.L_x_59:
[----:B------:R-:W-:-:S07]  /*9710*/  MOV R0, UR5 ;  /* 0x0000000500007c02 */ /* 0x000fce0008000f00 */
.L_x_186:
[----:B-1----:R1:W3:Y:S02]  /*9720*/  SYNCS.PHASECHK.TRANS64.TRYWAIT P0, [R0+URZ], R3 ;  /* 0x00000003000075a7 */ /* 0x0022e400080011ff */
[----:B---3--:R-:W-:Y:S05]  /*9730*/  @!P0 NANOSLEEP.SYNCS 0x989680 ;  /* 0x009896800000895d */ /* 0x008fea0003900000 */
[----:B------:R-:W3:Y:S02]  /*9740*/  @!P0 SYNCS.PHASECHK.TRANS64 P0, [R0+URZ], R3 ;  /* 0x00000003000085a7 */ /* 0x000ee400080010ff */
[----:B---3--:R-:W-:Y:S05]  /*9750*/  @!P0 BRA `(.L_x_186) ;  /* 0xfffffffc00f08947 */ /* 0x008fea000383ffff */
[----:B------:R-:W-:Y:S05]  /*9760*/  BRA `(.L_x_187) ;  /* 0xffffff9c00307947 */ /* 0x000fea000383ffff */
.L_x_62:
[----:B--2---:R2:W3:Y:S02]  /*9770*/  SYNCS.PHASECHK.TRANS64.TRYWAIT P0, [R2+URZ+0x1c0], R4 ;  /* 0x0001c004020075a7 */ /* 0x0044e400080011ff */
[----:B---3--:R-:W-:Y:S05]  /*9780*/  @!P0 NANOSLEEP.SYNCS 0x989680 ;  /* 0x009896800000895d */ /* 0x008fea0003900000 */
[----:B------:R-:W3:Y:S02]  /*9790*/  @!P0 SYNCS.PHASECHK.TRANS64 P0, [R2+URZ+0x1c0], R4 ;  /* 0x0001c004020085a7 */ /* 0x000ee400080010ff */
[----:B---3--:R-:W-:Y:S05]  /*97a0*/  @!P0 BRA `(.L_x_62) ;  /* 0xfffffffc00f08947 */ /* 0x008fea000383ffff */
[----:B------:R-:W-:Y:S05]  /*97b0*/  BRA `(.L_x_188) ;  /* 0xffffff9c00947947 */ /* 0x000fea000383ffff */
.L_x_63:
[----:B------:R-:W-:-:S07]  /*97c0*/  MOV R2, UR4 ;  /* 0x0000000400027c02 */ /* 0x000fce0008000f00 */
.L_x_189:
[----:B--2---:R2:W3:Y:S02]  /*97d0*/  SYNCS.PHASECHK.TRANS64.TRYWAIT P0, [R2+URZ+0x170], R5 ;  /* 0x00017005020075a7 */ /* 0x0044e400080011ff */
[----:B---3--:R-:W-:Y:S05]  /*97e0*/  @!P0 NANOSLEEP.SYNCS 0x989680 ;  /* 0x009896800000895d */ /* 0x008fea0003900000 */
[----:B------:R-:W3:Y:S02]  /*97f0*/  @!P0 SYNCS.PHASECHK.TRANS64 P0, [R2+URZ+0x170], R5 ;  /* 0x00017005020085a7 */ /* 0x000ee400080010ff */
[----:B---3--:R-:W-:Y:S05]  /*9800*/  @!P0 BRA `(.L_x_189) ;  /* 0xfffffffc00f08947 */ /* 0x008fea000383ffff */
[----:B------:R-:W-:Y:S05]  /*9810*/  BRA `(.L_x_190) ;  /* 0xffffff9c00a47947 */ /* 0x000fea000383ffff */
.L_x_64:
[----:B--2---:R2:W3:Y:S02]  /*9820*/  SYNCS.PHASECHK.TRANS64.TRYWAIT P1, [R2+URZ+0x160], R4 ;  /* 0x00016004020075a7 */ /* 0x0044e400080211ff */
[----:B---3--:R-:W-:Y:S05]  /*9830*/  @!P1 NANOSLEEP.SYNCS 0x989680 ;  /* 0x009896800000995d */ /* 0x008fea0003900000 */
[----:B------:R-:W3:Y:S02]  /*9840*/  @!P1 SYNCS.PHASECHK.TRANS64 P1, [R2+URZ+0x160], R4 ;  /* 0x00016004020095a7 */ /* 0x000ee400080210ff */
[----:B---3--:R-:W-:Y:S05]  /*9850*/  @!P1 BRA `(.L_x_64) ;  /* 0xfffffffc00f09947 */ /* 0x008fea000383ffff */
[----:B------:R-:W-:Y:S05]  /*9860*/  BRA `(.L_x_191) ;  /* 0xffffff9c00d47947 */ /* 0x000fea000383ffff */
.L_x_67:
[----:B------:R-:W-:-:S07]  /*9870*/  MOV R0, UR4 ;  /* 0x0000000400007c02 */ /* 0x000fce0008000f00 */
.L_x_192:
[----:B--2---:R2:W3:Y:S02]  /*9880*/  SYNCS.PHASECHK.TRANS64.TRYWAIT P0, [R0+URZ+0x170], R2 ;  /* 0x00017002000075a7 */ /* 0x0044e400080011ff */
[----:B---3--:R-:W-:Y:S05]  /*9890*/  @!P0 NANOSLEEP.SYNCS 0x989680 ;  /* 0x009896800000895d */ /* 0x008fea0003900000 */
[----:B------:R-:W3:Y:S02]  /*98a0*/  @!P0 SYNCS.PHASECHK.TRANS64 P0, [R0+URZ+0x170], R2 ;  /* 0x00017002000085a7 */ /* 0x000ee400080010ff */
[----:B---3--:R-:W-:Y:S05]  /*98b0*/  @!P0 BRA `(.L_x_192) ;  /* 0xfffffffc00f08947 */ /* 0x008fea000383ffff */
[----:B------:R-:W-:Y:S05]  /*98c0*/  BRA `(.L_x_66) ;  /* 0xffffffa000287947 */ /* 0x000fea000383ffff */
.L_x_74:
[----:B-1----:R1:W2:Y:S02]  /*98d0*/  SYNCS.PHASECHK.TRANS64.TRYWAIT P1, [R0+URZ+0x160], R2 ;  /* 0x00016002000075a7 */ /* 0x0022a400080211ff */
[----:B--2---:R-:W-:Y:S05]  /*98e0*/  @!P1 NANOSLEEP.SYNCS 0x989680 ;  /* 0x009896800000995d */ /* 0x004fea0003900000 */
[----:B------:R-:W2:Y:S02]  /*98f0*/  @!P1 SYNCS.PHASECHK.TRANS64 P1, [R0+URZ+0x160], R2 ;  /* 0x00016002000095a7 */ /* 0x000ea400080210ff */
[----:B--2---:R-:W-:Y:S05]  /*9900*/  @!P1 BRA `(.L_x_74) ;  /* 0xfffffffc00f09947 */ /* 0x004fea000383ffff */
[----:B------:R-:W-:Y:S05]  /*9910*/  BRA `(.L_x_193) ;  /* 0xffffffa400907947 */ /* 0x000fea000383ffff */
.L_x_75:
[----:B------:R-:W-:-:S07]  /*9920*/  MOV R2, UR23 ;  /* 0x0000001700027c02 */ /* 0x000fce0008000f00 */
.L_x_194:
[----:B-1----:R1:W2:Y:S02]  /*9930*/  SYNCS.PHASECHK.TRANS64.TRYWAIT P0, [R2+URZ+0x1a0], R0 ;  /* 0x0001a000020075a7 */ /* 0x0022a400080011ff */
[----:B--2---:R-:W-:Y:S05]  /*9940*/  @!P0 NANOSLEEP.SYNCS 0x989680 ;  /* 0x009896800000895d */ /* 0x004fea0003900000 */
[----:B------:R-:W2:Y:S02]  /*9950*/  @!P0 SYNCS.PHASECHK.TRANS64 P0, [R2+URZ+0x1a0], R0 ;  /* 0x0001a000020085a7 */ /* 0x000ea400080010ff */
[----:B--2---:R-:W-:Y:S05]  /*9960*/  @!P0 BRA `(.L_x_194) ;  /* 0xfffffffc00f08947 */ /* 0x004fea000383ffff */
[----:B------:R-:W-:Y:S05]  /*9970*/  BRA `(.L_x_195) ;  /* 0xffffffa400e07947 */ /* 0x000fea000383ffff */
.L_x_78:
[----:B------:R-:W-:Y:S07]  /*9980*/  MOV R0, UR5 ;  /* 0x0000000500007c02 */ /* 0x000fee0008000f00 */
.L_x_196:
[----:B-1----:R1:W2:Y:S02]  /*9990*/  SYNCS.PHASECHK.TRANS64.TRYWAIT P0, [R0+URZ], R2 ;  /* 0x00000002000075a7 */ /* 0x0022a400080011ff */
[----:B--2---:R-:W-:Y:S05]  /*99a0*/  @!P0 NANOSLEEP.SYNCS 0x989680 ;  /* 0x009896800000895d */ /* 0x004fea0003900000 */
[----:B------:R-:W2:Y:S02]  /*99b0*/  @!P0 SYNCS.PHASECHK.TRANS64 P0, [R0+URZ], R2 ;  /* 0x00000002000085a7 */ /* 0x000ea400080010ff */
[----:B--2---:R-:W-:Y:S05]  /*99c0*/  @!P0 BRA `(.L_x_196) ;  /* 0xfffffffc00f08947 */ /* 0x004fea000383ffff */
[----:B------:R-:W-:Y:S05]  /*99d0*/  BRA `(.L_x_77) ;  /* 0xffffffa400fc7947 */ /* 0x000fea000383ffff */
.L_x_81:
[----:B------:R-:W-:-:S07]  /*99e0*/  MOV R0, UR4 ;  /* 0x0000000400007c02 */ /* 0x000fce0008000f00 */
.L_x_197:
[----:B--2---:R2:W4:Y:S02]  /*99f0*/  SYNCS.PHASECHK.TRANS64.TRYWAIT P0, [R0+URZ], R2 ;  /* 0x00000002000075a7 */ /* 0x00452400080011ff */
[----:B----4-:R-:W-:Y:S05]  /*9a00*/  @!P0 NANOSLEEP.SYNCS 0x989680 ;  /* 0x009896800000895d */ /* 0x010fea0003900000 */
[----:B------:R-:W4:Y:S02]  /*9a10*/  @!P0 SYNCS.PHASECHK.TRANS64 P0, [R0+URZ], R2 ;  /* 0x00000002000085a7 */ /* 0x000f2400080010ff */
[----:B----4-:R-:W-:Y:S05]  /*9a20*/  @!P0 BRA `(.L_x_197) ;  /* 0xfffffffc00f08947 */ /* 0x010fea000383ffff */
[----:B------:R-:W-:Y:S05]  /*9a30*/  BRA `(.L_x_198) ;  /* 0xffffffa800b07947 */ /* 0x000fea000383ffff */
.L_x_82:
[----:B------:R-:W-:-:S07]  /*9a40*/  MOV R0, UR5 ;  /* 0x0000000500007c02 */ /* 0x000fce0008000f00 */
.L_x_199:
[----:B-1----:R1:W2:Y:S02]  /*9a50*/  SYNCS.PHASECHK.TRANS64.TRYWAIT P0, [R0+URZ], R3 ;  /* 0x00000003000075a7 */ /* 0x0022a400080011ff */
[----:B--2---:R-:W-:Y:S05]  /*9a60*/  @!P0 NANOSLEEP.SYNCS 0x989680 ;  /* 0x009896800000895d */ /* 0x004fea0003900000 */
[----:B------:R-:W2:Y:S02]  /*9a70*/  @!P0 SYNCS.PHASECHK.TRANS64 P0, [R0+URZ], R3 ;  /* 0x00000003000085a7 */ /* 0x000ea400080010ff */
[----:B--2---:R-:W-:Y:S05]  /*9a80*/  @!P0 BRA `(.L_x_199) ;  /* 0xfffffffc00f08947 */ /* 0x004fea000383ffff */
[----:B------:R-:W-:Y:S05]  /*9a90*/  BRA `(.L_x_200) ;  /* 0xffffffa800bc7947 */ /* 0x000fea000383ffff */
.L_x_83:
[----:B------:R-:W-:-:S07]  /*9aa0*/  MOV R0, UR5 ;  /* 0x0000000500007c02 */ /* 0x000fce0008000f00 */
.L_x_201:
[----:B-1----:R1:W2:Y:S02]  /*9ab0*/  SYNCS.PHASECHK.TRANS64.TRYWAIT P0, [R0+URZ], R3 ;  /* 0x00000003000075a7 */ /* 0x0022a400080011ff */
[----:B--2---:R-:W-:Y:S05]  /*9ac0*/  @!P0 NANOSLEEP.SYNCS 0x989680 ;  /* 0x009896800000895d */ /* 0x004fea0003900000 */
[----:B------:R-:W2:Y:S02]  /*9ad0*/  @!P0 SYNCS.PHASECHK.TRANS64 P0, [R0+URZ], R3 ;  /* 0x00000003000085a7 */ /* 0x000ea400080010ff */
[----:B--2---:R-:W-:Y:S05]  /*9ae0*/  @!P0 BRA `(.L_x_201) ;  /* 0xfffffffc00f08947 */ /* 0x004fea000383ffff */
[----:B------:R-:W-:Y:S05]  /*9af0*/  BRA `(.L_x_202) ;  /* 0xffffffa800c87947 */ /* 0x000fea000383ffff */
.L_x_84:
[----:B-1----:R-:W-:-:S07]  /*9b00*/  MOV R0, UR4 ;  /* 0x0000000400007c02 */ /* 0x002fce0008000f00 */
.L_x_203:
[----:B-1----:R1:W2:Y:S02]  /*9b10*/  SYNCS.PHASECHK.TRANS64.TRYWAIT P0, [R0+URZ], R2 ;  /* 0x00000002000075a7 */ /* 0x0022a400080011ff */
[----:B--2---:R-:W-:Y:S05]  /*9b20*/  @!P0 NANOSLEEP.SYNCS 0x989680 ;  /* 0x009896800000895d */ /* 0x004fea0003900000 */
[----:B------:R-:W2:Y:S02]  /*9b30*/  @!P0 SYNCS.PHASECHK.TRANS64 P0, [R0+URZ], R2 ;  /* 0x00000002000085a7 */ /* 0x000ea400080010ff */
[----:B--2---:R-:W-:Y:S05]  /*9b40*/  @!P0 BRA `(.L_x_203) ;  /* 0xfffffffc00f08947 */ /* 0x004fea000383ffff */
[----:B------:R-:W-:Y:S05]  /*9b50*/  BRA `(.L_x_204) ;  /* 0xffffffa800d47947 */ /* 0x000fea000383ffff */
.L_x_89:
[----:B--2---:R2:W3:Y:S02]  /*9b60*/  SYNCS.PHASECHK.TRANS64.TRYWAIT P0, [R12+URZ+0x160], R0 ;  /* 0x000160000c0075a7 */ /* 0x0044e400080011ff */
[----:B---3--:R-:W-:Y:S05]  /*9b70*/  @!P0 NANOSLEEP.SYNCS 0x989680 ;  /* 0x009896800000895d */ /* 0x008fea0003900000 */
[----:B------:R-:W3:Y:S02]  /*9b80*/  @!P0 SYNCS.PHASECHK.TRANS64 P0, [R12+URZ+0x160], R0 ;  /* 0x000160000c0085a7 */ /* 0x000ee400080010ff */
[----:B---3--:R-:W-:Y:S05]  /*9b90*/  @!P0 BRA `(.L_x_89) ;  /* 0xfffffffc00f08947 */ /* 0x008fea000383ffff */
[----:B------:R-:W-:Y:S05]  /*9ba0*/  BRA `(.L_x_205) ;  /* 0xffffffb000047947 */ /* 0x000fea000383ffff */
.L_x_92:
[----:B--2---:R-:W-:Y:S07]  /*9bb0*/  MOV R0, UR21 ;  /* 0x0000001500007c02 */ /* 0x004fee0008000f00 */
.L_x_206:
[----:B--2---:R2:W3:Y:S02]  /*9bc0*/  SYNCS.PHASECHK.TRANS64.TRYWAIT P2, [R0+URZ+0x158], R6 ;  /* 0x00015806000075a7 */ /* 0x0044e400080411ff */
[----:B---3--:R-:W-:Y:S05]  /*9bd0*/  @!P2 NANOSLEEP.SYNCS 0x989680 ;  /* 0x009896800000a95d */ /* 0x008fea0003900000 */
[----:B------:R-:W3:Y:S02]  /*9be0*/  @!P2 SYNCS.PHASECHK.TRANS64 P2, [R0+URZ+0x158], R6 ;  /* 0x000158060000a5a7 */ /* 0x000ee400080410ff */
[----:B---3--:R-:W-:Y:S05]  /*9bf0*/  @!P2 BRA `(.L_x_206) ;  /* 0xfffffffc00f0a947 */ /* 0x008fea000383ffff */
[----:B------:R-:W-:Y:S05]  /*9c00*/  BRA `(.L_x_91) ;  /* 0xffffffb4006c7947 */ /* 0x000fea000383ffff */
.L_x_95:
[----:B------:R-:W-:Y:S07]  /*9c10*/  MOV R0, UR21 ;  /* 0x0000001500007c02 */ /* 0x000fee0008000f00 */
.L_x_207:
[----:B--2---:R2:W3:Y:S02]  /*9c20*/  SYNCS.PHASECHK.TRANS64.TRYWAIT P0, [R0+URZ+0x130], R9 ;  /* 0x00013009000075a7 */ /* 0x0044e400080011ff */
[----:B---3--:R-:W-:Y:S05]  /*9c30*/  @!P0 NANOSLEEP.SYNCS 0x989680 ;  /* 0x009896800000895d */ /* 0x008fea0003900000 */
[----:B------:R-:W3:Y:S02]  /*9c40*/  @!P0 SYNCS.PHASECHK.TRANS64 P0, [R0+URZ+0x130], R9 ;  /* 0x00013009000085a7 */ /* 0x000ee400080010ff */
[----:B---3--:R-:W-:Y:S05]  /*9c50*/  @!P0 BRA `(.L_x_207) ;  /* 0xfffffffc00f08947 */ /* 0x008fea000383ffff */
[----:B------:R-:W-:Y:S05]  /*9c60*/  BRA `(.L_x_208) ;  /* 0xffffffb400c87947 */ /* 0x000fea000383ffff */
.L_x_96:
[----:B------:R-:W-:Y:S07]  /*9c70*/  MOV R0, UR21 ;  /* 0x0000001500007c02 */ /* 0x000fee0008000f00 */
.L_x_209:
[----:B--2---:R2:W3:Y:S02]  /*9c80*/  SYNCS.PHASECHK.TRANS64.TRYWAIT P0, [R0+URZ+0x138], R9 ;  /* 0x00013809000075a7 */ /* 0x0044e400080011ff */
[----:B---3--:R-:W-:Y:S05]  /*9c90*/  @!P0 NANOSLEEP.SYNCS 0x989680 ;  /* 0x009896800000895d */ /* 0x008fea0003900000 */
[----:B------:R-:W3:Y:S02]  /*9ca0*/  @!P0 SYNCS.PHASECHK.TRANS64 P0, [R0+URZ+0x138], R9 ;  /* 0x00013809000085a7 */ /* 0x000ee400080010ff */
[----:B---3--:R-:W-:Y:S05]  /*9cb0*/  @!P0 BRA `(.L_x_209) ;  /* 0xfffffffc00f08947 */ /* 0x008fea000383ffff */
[----:B------:R-:W-:Y:S05]  /*9cc0*/  BRA `(.L_x_210) ;  /* 0xffffffb800007947 */ /* 0x000fea000383ffff */
.L_x_97:
[----:B------:R-:W-:Y:S07]  /*9cd0*/  MOV R0, UR21 ;  /* 0x0000001500007c02 */ /* 0x000fee0008000f00 */
.L_x_211:
[----:B--2---:R2:W3:Y:S02]  /*9ce0*/  SYNCS.PHASECHK.TRANS64.TRYWAIT P0, [R0+URZ+0x140], R9 ;  /* 0x00014009000075a7 */ /* 0x0044e400080011ff */
[----:B---3--:R-:W-:Y:S05]  /*9cf0*/  @!P0 NANOSLEEP.SYNCS 0x989680 ;  /* 0x009896800000895d */ /* 0x008fea0003900000 */
[----:B------:R-:W3:Y:S02]  /*9d00*/  @!P0 SYNCS.PHASECHK.TRANS64 P0, [R0+URZ+0x140], R9 ;  /* 0x00014009000085a7 */ /* 0x000ee400080010ff */
[----:B---3--:R-:W-:Y:S05]  /*9d10*/  @!P0 BRA `(.L_x_211) ;  /* 0xfffffffc00f08947 */ /* 0x008fea000383ffff */
[----:B------:R-:W-:Y:S05]  /*9d20*/  BRA `(.L_x_212) ;  /* 0xffffffb800447947 */ /* 0x000fea000383ffff */
.L_x_98:
[----:B------:R-:W-:Y:S07]  /*9d30*/  MOV R0, UR21 ;  /* 0x0000001500007c02 */ /* 0x000fee0008000f00 */
.L_x_213:
[----:B--2---:R2:W3:Y:S02]  /*9d40*/  SYNCS.PHASECHK.TRANS64.TRYWAIT P0, [R0+URZ+0x148], R9 ;  /* 0x00014809000075a7 */ /* 0x0044e400080011ff */
[----:B---3--:R-:W-:Y:S05]  /*9d50*/  @!P0 NANOSLEEP.SYNCS 0x989680 ;  /* 0x009896800000895d */ /* 0x008fea0003900000 */
[----:B------:R-:W3:Y:S02]  /*9d60*/  @!P0 SYNCS.PHASECHK.TRANS64 P0, [R0+URZ+0x148], R9 ;  /* 0x00014809000085a7 */ /* 0x000ee400080010ff */
[----:B---3--:R-:W-:Y:S05]  /*9d70*/  @!P0 BRA `(.L_x_213) ;  /* 0xfffffffc00f08947 */ /* 0x008fea000383ffff */
[----:B------:R-:W-:Y:S05]  /*9d80*/  BRA `(.L_x_214) ;  /* 0xffffffb800847947 */ /* 0x000fea000383ffff */
.L_x_100:
[----:B------:R-:W-:-:S07]  /*9d90*/  MOV R0, UR21 ;  /* 0x0000001500007c02 */ /* 0x000fce0008000f00 */
.L_x_215:
[----:B---3--:R3:W4:Y:S02]  /*9da0*/  SYNCS.PHASECHK.TRANS64.TRYWAIT P0, [R0+URZ+0x130], R2 ;  /* 0x00013002000075a7 */ /* 0x00872400080011ff */
[----:B----4-:R-:W-:Y:S05]  /*9db0*/  @!P0 NANOSLEEP.SYNCS 0x989680 ;  /* 0x009896800000895d */ /* 0x010fea0003900000 */
[----:B------:R-:W4:Y:S02]  /*9dc0*/  @!P0 SYNCS.PHASECHK.TRANS64 P0, [R0+URZ+0x130], R2 ;  /* 0x00013002000085a7 */ /* 0x000f2400080010ff */
[----:B----4-:R-:W-:Y:S05]  /*9dd0*/  @!P0 BRA `(.L_x_215) ;  /* 0xfffffffc00f08947 */ /* 0x010fea000383ffff */
[----:B------:R-:W-:Y:S05]  /*9de0*/  BRA `(.L_x_216) ;  /* 0xffffffb800fc7947 */ /* 0x000fea000383ffff */
.L_x_101:
[----:B---3--:R-:W-:-:S07]  /*9df0*/  MOV R0, UR21 ;  /* 0x0000001500007c02 */ /* 0x008fce0008000f00 */
.L_x_217:
[----:B---3--:R3:W4:Y:S02]  /*9e00*/  SYNCS.PHASECHK.TRANS64.TRYWAIT P0, [R0+URZ+0x138], R2 ;  /* 0x00013802000075a7 */ /* 0x00872400080011ff */
[----:B----4-:R-:W-:Y:S05]  /*9e10*/  @!P0 NANOSLEEP.SYNCS 0x989680 ;  /* 0x009896800000895d */ /* 0x010fea0003900000 */
[----:B------:R-:W4:Y:S02]  /*9e20*/  @!P0 SYNCS.PHASECHK.TRANS64 P0, [R0+URZ+0x138], R2 ;  /* 0x00013802000085a7 */ /* 0x000f2400080010ff */
[----:B----4-:R-:W-:Y:S05]  /*9e30*/  @!P0 BRA `(.L_x_217) ;  /* 0xfffffffc00f08947 */ /* 0x010fea000383ffff */
[----:B------:R-:W-:Y:S05]  /*9e40*/  BRA `(.L_x_218) ;  /* 0xffffffb800ec7947 */ /* 0x000fea000383ffff */
.L_x_102:
[----:B---3--:R-:W-:-:S07]  /*9e50*/  MOV R0, UR21 ;  /* 0x0000001500007c02 */ /* 0x008fce0008000f00 */
.L_x_219:
[----:B---3--:R3:W4:Y:S02]  /*9e60*/  SYNCS.PHASECHK.TRANS64.TRYWAIT P0, [R0+URZ+0x140], R2 ;  /* 0x00014002000075a7 */ /* 0x00872400080011ff */
[----:B----4-:R-:W-:Y:S05]  /*9e70*/  @!P0 NANOSLEEP.SYNCS 0x989680 ;  /* 0x009896800000895d */ /* 0x010fea0003900000 */
[----:B------:R-:W4:Y:S02]  /*9e80*/  @!P0 SYNCS.PHASECHK.TRANS64 P0, [R0+URZ+0x140], R2 ;  /* 0x00014002000085a7 */ /* 0x000f2400080010ff */
[----:B----4-:R-:W-:Y:S05]  /*9e90*/  @!P0 BRA `(.L_x_219) ;  /* 0xfffffffc00f08947 */ /* 0x010fea000383ffff */
[----:B------:R-:W-:Y:S05]  /*9ea0*/  BRA `(.L_x_220) ;  /* 0xffffffb800dc7947 */ /* 0x000fea000383ffff */
.L_x_104:
[----:B--2---:R2:W3:Y:S02]  /*9eb0*/  SYNCS.PHASECHK.TRANS64.TRYWAIT P0, [R3+URZ+0x160], R0 ;  /* 0x00016000030075a7 */ /* 0x0044e400080011ff */
[----:B---3--:R-:W-:Y:S05]  /*9ec0*/  @!P0 NANOSLEEP.SYNCS 0x989680 ;  /* 0x009896800000895d */ /* 0x008fea0003900000 */
[----:B------:R-:W3:Y:S02]  /*9ed0*/  @!P0 SYNCS.PHASECHK.TRANS64 P0, [R3+URZ+0x160], R0 ;  /* 0x00016000030085a7 */ /* 0x000ee400080010ff */
[----:B---3--:R-:W-:Y:S05]  /*9ee0*/  @!P0 BRA `(.L_x_104) ;  /* 0xfffffffc00f08947 */ /* 0x008fea000383ffff */
[----:B------:R-:W-:Y:S05]  /*9ef0*/  BRA `(.L_x_221) ;  /* 0xffffffbc00b07947 */ /* 0x000fea000383ffff */
.L_x_115:
[----:B-1----:R-:W-:Y:S04]  /*9f00*/  MOV R0, UR44 ;  /* 0x0000002c00007c02 */ /* 0x002fe80008000f00 */
[----:B------:R1:W2:Y:S03]  /*9f10*/  SYNCS.PHASECHK.TRANS64.TRYWAIT P0, [R0+URZ+0x110], R3 ;  /* 0x00011003000075a7 */ /* 0x0002a600080011ff */
[----:B--2---:R-:W-:Y:S05]  /*9f20*/  @!P0 NANOSLEEP.SYNCS 0x989680 ;  /* 0x009896800000895d */ /* 0x004fea0003900000 */
[----:B------:R-:W2:Y:S02]  /*9f30*/  @!P0 SYNCS.PHASECHK.TRANS64 P0, [R0+URZ+0x110], R3 ;  /* 0x00011003000085a7 */ /* 0x000ea400080010ff */
[----:B--2---:R-:W-:Y:S05]  /*9f40*/  @!P0 BRA `(.L_x_115) ;  /* 0xfffffffc00ec8947 */ /* 0x004fea000383ffff */
[----:B------:R-:W-:Y:S05]  /*9f50*/  BRA `(.L_x_114) ;  /* 0xffffffcc00047947 */ /* 0x000fea000383ffff */
.L_x_117:
[----:B-1----:R1:W3:Y:S02]  /*9f60*/  SYNCS.PHASECHK.TRANS64.TRYWAIT P1, [R26+URZ+0x180], R2 ;  /* 0x000180021a0075a7 */ /* 0x0022e400080211ff */
[----:B---3--:R-:W-:Y:S05]  /*9f70*/  @!P1 NANOSLEEP.SYNCS 0x989680 ;  /* 0x009896800000995d */ /* 0x008fea0003900000 */
[----:B------:R-:W3:Y:S02]  /*9f80*/  @!P1 SYNCS.PHASECHK.TRANS64 P1, [R26+URZ+0x180], R2 ;  /* 0x000180021a0095a7 */ /* 0x000ee400080210ff */
[----:B---3--:R-:W-:Y:S05]  /*9f90*/  @!P1 BRA `(.L_x_117) ;  /* 0xfffffffc00f09947 */ /* 0x008fea000383ffff */
[----:B------:R-:W-:Y:S05]  /*9fa0*/  BRA `(.L_x_116) ;  /* 0xffffffcc00287947 */ /* 0x000fea000383ffff */
.L_x_126:
[----:B---3--:R3:W4:Y:S02]  /*9fb0*/  SYNCS.PHASECHK.TRANS64.TRYWAIT P0, [R4+URZ+0x110], R0 ;  /* 0x00011000040075a7 */ /* 0x00872400080011ff */
[----:B----4-:R-:W-:Y:S05]  /*9fc0*/  @!P0 NANOSLEEP.SYNCS 0x989680 ;  /* 0x009896800000895d */ /* 0x010fea0003900000 */
[----:B------:R-:W4:Y:S02]  /*9fd0*/  @!P0 SYNCS.PHASECHK.TRANS64 P0, [R4+URZ+0x110], R0 ;  /* 0x00011000040085a7 */ /* 0x000f2400080010ff */
[----:B----4-:R-:W-:Y:S05]  /*9fe0*/  @!P0 BRA `(.L_x_126) ;  /* 0xfffffffc00f08947 */ /* 0x010fea000383ffff */
[----:B------:R-:W-:Y:S05]  /*9ff0*/  BRA `(.L_x_125) ;  /* 0xffffffd400147947 */ /* 0x000fea000383ffff */
.L_x_134:
[----:B-1----:R1:W4:Y:S02]  /*a000*/  SYNCS.PHASECHK.TRANS64.TRYWAIT P0, [R2+URZ+0x110], R4 ;  /* 0x00011004020075a7 */ /* 0x00232400080011ff */
[----:B----4-:R-:W-:Y:S05]  /*a010*/  @!P0 NANOSLEEP.SYNCS 0x989680 ;  /* 0x009896800000895d */ /* 0x010fea0003900000 */
[----:B------:R-:W4:Y:S02]  /*a020*/  @!P0 SYNCS.PHASECHK.TRANS64 P0, [R2+URZ+0x110], R4 ;  /* 0x00011004020085a7 */ /* 0x000f2400080010ff */
[----:B----4-:R-:W-:Y:S05]  /*a030*/  @!P0 BRA `(.L_x_134) ;  /* 0xfffffffc00f08947 */ /* 0x010fea000383ffff */
[----:B------:R-:W-:Y:S05]  /*a040*/  BRA `(.L_x_133) ;  /* 0xffffffdc00207947 */ /* 0x000fea000383ffff */
.L_x_142:
[----:B---3--:R3:W4:Y:S02]  /*a050*/  SYNCS.PHASECHK.TRANS64.TRYWAIT P0, [R3+URZ+0x110], R0 ;  /* 0x00011000030075a7 */ /* 0x00872400080011ff */
[----:B----4-:R-:W-:Y:S05]  /*a060*/  @!P0 NANOSLEEP.SYNCS 0x989680 ;  /* 0x009896800000895d */ /* 0x010fea0003900000 */
[----:B------:R-:W4:Y:S02]  /*a070*/  @!P0 SYNCS.PHASECHK.TRANS64 P0, [R3+URZ+0x110], R0 ;  /* 0x00011000030085a7 */ /* 0x000f2400080010ff */
[----:B----4-:R-:W-:Y:S05]  /*a080*/  @!P0 BRA `(.L_x_142) ;  /* 0xfffffffc00f08947 */ /* 0x010fea000383ffff */
[----:B------:R-:W-:Y:S05]  /*a090*/  BRA `(.L_x_141) ;  /* 0xffffffe400287947 */ /* 0x000fea000383ffff */
        .weak           $__internal_0_$__cuda_sm10x_tcgen05_guardrail_trap_col_being_dealloced_not_returned_by_alloc
        .type           $__internal_0_$__cuda_sm10x_tcgen05_guardrail_trap_col_being_dealloced_not_returned_by_alloc,@function
        .size           $__internal_0_$__cuda_sm10x_tcgen05_guardrail_trap_col_being_dealloced_not_returned_by_alloc,($__internal_1_$__cuda_sm10x_tcgen05_guardrail_trap_phase_invalid_during_alloc - $__internal_0_$__cuda_sm10x_tcgen05_guardrail_trap_col_being_dealloced_not_returned_by_alloc)
$__internal_0_$__cuda_sm10x_tcgen05_guardrail_trap_col_being_dealloced_not_returned_by_alloc:
[----:B------:R-:W-:Y:S05]  /*a0a0*/  BPT.TRAP 0x1 ;  /* 0x000000040000795c */ /* 0x000fea0000300000 */
[----:B------:R-:W-:-:S04]  /*a0b0*/  HFMA2 R3, -RZ, RZ, 0, 0 ;  /* 0x00000000ff037431 */ /* 0x000fc800000001ff */
[----:B------:R-:W-:Y:S05]  /*a0c0*/  RET.REL.NODEC R2 `(_ZN7cutlass13device_kernelINS_4gemm6kernel13GemmUniversalIN4cute5tupleIJiiiiEEENS1_10collective13CollectiveMmaINS1_35MainloopSm100TmaUmmaWarpSpecializedILi17ELi2ELi4ENS5_IJNS4_1CILi2EEENSA_ILi4EEENSA_ILi1EEEEEEEENS5_IJNSA_ILi64EEENSA_ILi128EEENSA_ILi32EEEEEENS_6half_tENS5_IJlSD_lEEESK_SL_NS4_8TiledMMAINS4_8MMA_AtomIJNS4_20SM100_MMA_F16BF16_SSISK_SK_fLi64ELi128ELNS4_4UMMA5MajorE0ELSQ_0ELNSP_7ScaleInE0ELSR_0EEEEEENS4_6LayoutINS5_IJSD_SD_SD_EEENS5_IJNSA_ILi0EEESW_SW_EEEEENS5_IJNS4_10UnderscoreESZ_SZ_EEEEENS4_23SM90_TMA_LOAD_MULTICASTENS4_14ComposedLayoutINS4_7SwizzleILi2ELi4ELi3EEENS4_18smem_ptr_flag_bitsILi16EEENSU_INS5_IJNSA_ILi8EEESI_EEENS5_IJSI_SD_EEEEEEEvNS4_8identityES12_S1C_vS1D_EENS_8epilogue10collective18CollectiveEpilogueINS1F_23Sm100TmaWarpSpecializedILi4ELi2ELi16ELb1ELb0EEEJSJ_NS5_IJNSU_ISG_SD_EENSU_ISI_SD_EEEEESK_SL_SK_SL_NS1F_6fusion15FusionCallbacksIS1J_NS1N_17LinearCombinationISK_fSK_fLNS_15FloatRoundStyleE2EEESJ_S1M_JEEENS4_5SM1004TMEM4LOAD26SM100_TMEM_LOAD_16dp256b4xENS4_13SM90_TMA_LOADES1C_NS4_17SM75_U32x4_LDSM_NENS4_14SM90_TMA_STOREES1C_NS4_17SM90_U32x4_STSM_NENS4_39AutoVectorizingCopyWithAssumedAlignmentILi128EEEEEEvvEEEEvNT_6ParamsE) ;  /* 0xffffff5c02cc7950 */ /* 0x000fea0003c3ffff */
        .weak           $__internal_1_$__cuda_sm10x_tcgen05_guardrail_trap_phase_invalid_during_alloc
        .type           $__internal_1_$__cuda_sm10x_tcgen05_guardrail_trap_phase_invalid_during_alloc,@function
        .size           $__internal_1_$__cuda_sm10x_tcgen05_guardrail_trap_phase_invalid_during_alloc,($__internal_2_$__cuda_sm10x_tcgen05_guardrail_trap_unallocated_columns_being_dealloced - $__internal_1_$__cuda_sm10x_tcgen05_guardrail_trap_phase_invalid_during_alloc)
$__internal_1_$__cuda_sm10x_tcgen05_guardrail_trap_phase_invalid_during_alloc:
[----:B------:R-:W-:Y:S05]  /*a0d0*/  BPT.TRAP 0x1 ;  /* 0x000000040000795c */ /* 0x000fea0000300000 */
[----:B------:R-:W-:-:S04]  /*a0e0*/  MOV R5, 0x0 ;  /* 0x0000000000057802 */ /* 0x000fc80000000f00 */
[----:B------:R-:W-:Y:S05]  /*a0f0*/  RET.REL.NODEC R4 `(_ZN7cutlass13device_kernelINS_4gemm6kernel13GemmUniversalIN4cute5tupleIJiiiiEEENS1_10collective13CollectiveMmaINS1_35MainloopSm100TmaUmmaWarpSpecializedILi17ELi2ELi4ENS5_IJNS4_1CILi2EEENSA_ILi4EEENSA_ILi1EEEEEEEENS5_IJNSA_ILi64EEENSA_ILi128EEENSA_ILi32EEEEEENS_6half_tENS5_IJlSD_lEEESK_SL_NS4_8TiledMMAINS4_8MMA_AtomIJNS4_20SM100_MMA_F16BF16_SSISK_SK_fLi64ELi128ELNS4_4UMMA5MajorE0ELSQ_0ELNSP_7ScaleInE0ELSR_0EEEEEENS4_6LayoutINS5_IJSD_SD_SD_EEENS5_IJNSA_ILi0EEESW_SW_EEEEENS5_IJNS4_10UnderscoreESZ_SZ_EEEEENS4_23SM90_TMA_LOAD_MULTICASTENS4_14ComposedLayoutINS4_7SwizzleILi2ELi4ELi3EEENS4_18smem_ptr_flag_bitsILi16EEENSU_INS5_IJNSA_ILi8EEESI_EEENS5_IJSI_SD_EEEEEEEvNS4_8identityES12_S1C_vS1D_EENS_8epilogue10collective18CollectiveEpilogueINS1F_23Sm100TmaWarpSpecializedILi4ELi2ELi16ELb1ELb0EEEJSJ_NS5_IJNSU_ISG_SD_EENSU_ISI_SD_EEEEESK_SL_SK_SL_NS1F_6fusion15FusionCallbacksIS1J_NS1N_17LinearCombinationISK_fSK_fLNS_15FloatRoundStyleE2EEESJ_S1M_JEEENS4_5SM1004TMEM4LOAD26SM100_TMEM_LOAD_16dp256b4xENS4_13SM90_TMA_LOADES1C_NS4_17SM75_U32x4_LDSM_NENS4_14SM90_TMA_STOREES1C_NS4_17SM90_U32x4_STSM_NENS4_39AutoVectorizingCopyWithAssumedAlignmentILi128EEEEEEvvEEEEvNT_6ParamsE) ;  /* 0xffffff5c04c07950 */ /* 0x000fea0003c3ffff */
        .weak           $__internal_2_$__cuda_sm10x_tcgen05_guardrail_trap_unallocated_columns_being_dealloced
        .type           $__internal_2_$__cuda_sm10x_tcgen05_guardrail_trap_unallocated_columns_being_dealloced,@function
        .size           $__internal_2_$__cuda_sm10x_tcgen05_guardrail_trap_unallocated_columns_being_dealloced,(.L_x_223 - $__internal_2_$__cuda_sm10x_tcgen05_guardrail_trap_unallocated_columns_being_dealloced)
$__internal_2_$__cuda_sm10x_tcgen05_guardrail_trap_unallocated_columns_being_dealloced:
[----:B------:R-:W-:Y:S05]  /*a100*/  BPT.TRAP 0x1 ;  /* 0x000000040000795c */ /* 0x000fea0000300000 */
[----:B------:R-:W-:-:S04]  /*a110*/  HFMA2 R3, -RZ, RZ, 0, 0 ;  /* 0x00000000ff037431 */ /* 0x000fc800000001ff */
[----:B------:R-:W-:Y:S05]  /*a120*/  RET.REL.NODEC R2 `(_ZN7cutlass13device_kernelINS_4gemm6kernel13GemmUniversalIN4cute5tupleIJiiiiEEENS1_10collective13CollectiveMmaINS1_35MainloopSm100TmaUmmaWarpSpecializedILi17ELi2ELi4ENS5_IJNS4_1CILi2EEENSA_ILi4EEENSA_ILi1EEEEEEEENS5_IJNSA_ILi64EEENSA_ILi128EEENSA_ILi32EEEEEENS_6half_tENS5_IJlSD_lEEESK_SL_NS4_8TiledMMAINS4_8MMA_AtomIJNS4_20SM100_MMA_F16BF16_SSISK_SK_fLi64ELi128ELNS4_4UMMA5MajorE0ELSQ_0ELNSP_7ScaleInE0ELSR_0EEEEEENS4_6LayoutINS5_IJSD_SD_SD_EEENS5_IJNSA_ILi0EEESW_SW_EEEEENS5_IJNS4_10UnderscoreESZ_SZ_EEEEENS4_23SM90_TMA_LOAD_MULTICASTENS4_14ComposedLayoutINS4_7SwizzleILi2ELi4ELi3EEENS4_18smem_ptr_flag_bitsILi16EEENSU_INS5_IJNSA_ILi8EEESI_EEENS5_IJSI_SD_EEEEEEEvNS4_8identityES12_S1C_vS1D_EENS_8epilogue10collective18CollectiveEpilogueINS1F_23Sm100TmaWarpSpecializedILi4ELi2ELi16ELb1ELb0EEEJSJ_NS5_IJNSU_ISG_SD_EENSU_ISI_SD_EEEEESK_SL_SK_SL_NS1F_6fusion15FusionCallbacksIS1J_NS1N_17LinearCombinationISK_fSK_fLNS_15FloatRoundStyleE2EEESJ_S1M_JEEENS4_5SM1004TMEM4LOAD26SM100_TMEM_LOAD_16dp256b4xENS4_13SM90_TMA_LOADES1C_NS4_17SM75_U32x4_LDSM_NENS4_14SM90_TMA_STOREES1C_NS4_17SM90_U32x4_STSM_NENS4_39AutoVectorizingCopyWithAssumedAlignmentILi128EEEEEEvvEEEEvNT_6ParamsE) ;  /* 0xffffff5c02b47950 */ /* 0x000fea0003c3ffff */
.L_x_222:
[----:B------:R-:W-:-:S00]  /*a130*/  BRA `(.L_x_222) ;  /* 0xfffffffc00fc7947 */ /* 0x000fc0000383ffff */
[----:B------:R-:W-:-:S00]  /*a140*/  NOP ;  /* 0x0000000000007918 */ /* 0x000fc00000000000 */
        /* <DEDUP_REMOVED lines=11> */
.L_x_223:


//--------------------- .nv.global.init           --------------------------
	.section	.nv.global.init,"aw",@progbits
.nv.global.init:
	.type		$str$27,@object
	.size		$str$27,($str$28 - $str$27)
$str$27:
        /*0000*/ 	.byte	0x28, 0x61, 0x64, 0x64, 0x72, 0x65, 0x73, 0x73, 0x20, 0x26, 0x20, 0x6d, 0x61, 0x73, 0x6b, 0x29
        /*0010*/ 	.byte	0x20, 0x3d, 0x3d, 0x20, 0x30, 0x00
	.type		$str$28,@object
	.size		$str$28,($str$26 - $str$28)
$str$28:
        /*0016*/ 	.byte	0x2f, 0x74, 0x6d, 0x70, 0x2f, 0x63, 0x75, 0x74, 0x6c, 0x61, 0x73, 0x73, 0x5f, 0x73, 0x77, 0x65
        /*0026*/ 	.byte	0x65, 0x70, 0x5f, 0x73, 0x72, 0x63, 0x2f, 0x69, 0x6e, 0x63, 0x6c, 0x75, 0x64, 0x65, 0x2f, 0x63
        /*0036*/ 	.byte	0x75, 0x74, 0x65, 0x2f, 0x70, 0x6f, 0x69, 0x6e, 0x74, 0x65, 0x72, 0x5f, 0x66, 0x6c, 0x61, 0x67
        /*0046*/ 	.byte	0x67, 0x65, 0x64, 0x2e, 0x68, 0x70, 0x70, 0x00
	.type		$str$26,@object
	.size		$str$26,($str$25 - $str$26)
$str$26:
        /*004e*/ 	.byte	0x2f, 0x74, 0x6d, 0x70, 0x2f, 0x63, 0x75, 0x74, 0x6c, 0x61, 0x73, 0x73, 0x5f, 0x73, 0x77, 0x65
        /*005e*/ 	.byte	0x65, 0x70, 0x5f, 0x73, 0x72, 0x63, 0x2f, 0x69, 0x6e, 0x63, 0x6c, 0x75, 0x64, 0x65, 0x2f, 0x63
        /*006e*/ 	.byte	0x75, 0x74, 0x65, 0x2f, 0x61, 0x74, 0x6f, 0x6d, 0x2f, 0x63, 0x6f, 0x70, 0x79, 0x5f, 0x74, 0x72
        /*007e*/ 	.byte	0x61, 0x69, 0x74, 0x73, 0x5f, 0x73, 0x6d, 0x31, 0x30, 0x30, 0x2e, 0x68, 0x70, 0x70, 0x00
	.type		$str$25,@object
	.size		$str$25,(__unnamed_1 - $str$25)
$str$25:
        /*008d*/ 	.byte	0x28, 0x28, 0x75, 0x69, 0x6e, 0x74, 0x33, 0x32, 0x5f, 0x74, 0x28, 0x74, 0x68, 0x72, 0x65, 0x61
        /*009d*/ 	.byte	0x64, 0x49, 0x64, 0x78, 0x2e, 0x78, 0x29, 0x20, 0x2f, 0x20, 0x33, 0x32, 0x29, 0x20, 0x25, 0x20
        /*00ad*/ 	.byte	0x34, 0x29, 0x20, 0x3d, 0x3d, 0x20, 0x28, 0x28, 0x28, 0x74, 0x6d, 0x65, 0x6d, 0x5f, 0x61, 0x64
        /*00bd*/ 	.byte	0x64, 0x72, 0x20, 0x3e, 0x3e, 0x20, 0x31, 0x36, 0x29, 0x20, 0x2f, 0x20, 0x33, 0x32, 0x29, 0x20
        /*00cd*/ 	.byte	0x25, 0x20, 0x34, 0x29, 0x00
	.type		__unnamed_1,@object
	.size		__unnamed_1,(__unnamed_2 - __unnamed_1)
__unnamed_1:
        /*00d2*/ 	.byte	0x61, 0x75, 0x74, 0x6f, 0x20, 0x63, 0x75, 0x74, 0x65, 0x3a, 0x3a, 0x61, 0x73, 0x5f, 0x70, 0x6f
        /* <DEDUP_REMOVED lines=24> */
        /*0262*/ 	.byte	0x3e, 0x3e, 0x3e, 0x5d, 0x00
	.type		__unnamed_2,@object
	.size		__unnamed_2,(.L_2 - __unnamed_2)
__unnamed_2:
        /* <DEDUP_REMOVED lines=46> */
.L_2:


//--------------------- .nv.shared._ZN7cutlass13device_kernelINS_4gemm6kernel13GemmUniversalIN4cute5tupleIJiiiiEEENS1_10collective13CollectiveMmaINS1_35MainloopSm100TmaUmmaWarpSpecializedILi17ELi2ELi4ENS5_IJNS4_1CILi2EEENSA_ILi4EEENSA_ILi1EEEEEEEENS5_IJNSA_ILi64EEENSA_ILi128EEENSA_ILi32EEEEEENS_6half_tENS5_IJlSD_lEEESK_SL_NS4_8TiledMMAINS4_8MMA_AtomIJNS4_20SM100_MMA_F16BF16_SSISK_SK_fLi64ELi128ELNS4_4UMMA5MajorE0ELSQ_0ELNSP_7ScaleInE0ELSR_0EEEEEENS4_6LayoutINS5_IJSD_SD_SD_EEENS5_IJNSA_ILi0EEESW_SW_EEEEENS5_IJNS4_10UnderscoreESZ_SZ_EEEEENS4_23SM90_TMA_LOAD_MULTICASTENS4_14ComposedLayoutINS4_7SwizzleILi2ELi4ELi3EEENS4_18smem_ptr_flag_bitsILi16EEENSU_INS5_IJNSA_ILi8EEESI_EEENS5_IJSI_SD_EEEEEEEvNS4_8identityES12_S1C_vS1D_EENS_8epilogue10collective18CollectiveEpilogueINS1F_23Sm100TmaWarpSpecializedILi4ELi2ELi16ELb1ELb0EEEJSJ_NS5_IJNSU_ISG_SD_EENSU_ISI_SD_EEEEESK_SL_SK_SL_NS1F_6fusion15FusionCallbacksIS1J_NS1N_17LinearCombinationISK_fSK_fLNS_15FloatRoundStyleE2EEESJ_S1M_JEEENS4_5SM1004TMEM4LOAD26SM100_TMEM_LOAD_16dp256b4xENS4_13SM90_TMA_LOADES1C_NS4_17SM75_U32x4_LDSM_NENS4_14SM90_TMA_STOREES1C_NS4_17SM90_U32x4_STSM_NENS4_39AutoVectorizingCopyWithAssumedAlignmentILi128EEEEEEvvEEEEvNT_6ParamsE --------------------------
	.section	.nv.shared._ZN7cutlass13device_kernelINS_4gemm6kernel13GemmUniversalIN4cute5tupleIJiiiiEEENS1_10collective13CollectiveMmaINS1_35MainloopSm100TmaUmmaWarpSpecializedILi17ELi2ELi4ENS5_IJNS4_1CILi2EEENSA_ILi4EEENSA_ILi1EEEEEEEENS5_IJNSA_ILi64EEENSA_ILi128EEENSA_ILi32EEEEEENS_6half_tENS5_IJlSD_lEEESK_SL_NS4_8TiledMMAINS4_8MMA_AtomIJNS4_20SM100_MMA_F16BF16_SSISK_SK_fLi64ELi128ELNS4_4UMMA5MajorE0ELSQ_0ELNSP_7ScaleInE0ELSR_0EEEEEENS4_6LayoutINS5_IJSD_SD_SD_EEENS5_IJNSA_ILi0EEESW_SW_EEEEENS5_IJNS4_10UnderscoreESZ_SZ_EEEEENS4_23SM90_TMA_LOAD_MULTICASTENS4_14ComposedLayoutINS4_7SwizzleILi2ELi4ELi3EEENS4_18smem_ptr_flag_bitsILi16EEENSU_INS5_IJNSA_ILi8EEESI_EEENS5_IJSI_SD_EEEEEEEvNS4_8identityES12_S1C_vS1D_EENS_8epilogue10collective18CollectiveEpilogueINS1F_23Sm100TmaWarpSpecializedILi4ELi2ELi16ELb1ELb0EEEJSJ_NS5_IJNSU_ISG_SD_EENSU_ISI_SD_EEEEESK_SL_SK_SL_NS1F_6fusion15FusionCallbacksIS1J_NS1N_17LinearCombinationISK_fSK_fLNS_15FloatRoundStyleE2EEESJ_S1M_JEEENS4_5SM1004TMEM4LOAD26SM100_TMEM_LOAD_16dp256b4xENS4_13SM90_TMA_LOADES1C_NS4_17SM75_U32x4_LDSM_NENS4_14SM90_TMA_STOREES1C_NS4_17SM90_U32x4_STSM_NENS4_39AutoVectorizingCopyWithAssumedAlignmentILi128EEEEEEvvEEEEvNT_6ParamsE,"aw",@nobits
	.sectionflags	@""
	.align	16
	.zero		1024


//--------------------- .nv.shared.reserved.0     --------------------------
	.section	.nv.shared.reserved.0,"aw",@nobits
	.weak		__nv_reservedSMEM_offset_0_alias
	.size		__nv_reservedSMEM_offset_0_alias, 0, 64
	.other		__nv_reservedSMEM_offset_0_alias,@"STO_CUDA_RESERVED_SHARED STV_DEFAULT"
__nv_reservedSMEM_offset_0_alias:
	.zero		0
.nv.shared.reserved.0:
	.zero		64
	.weak		__nv_reservedSMEM_tcgen05_partition
	.type		__nv_reservedSMEM_tcgen05_partition,@object
	.size		__nv_reservedSMEM_tcgen05_partition,(.L_0 - __nv_reservedSMEM_tcgen05_partition)
__nv_reservedSMEM_tcgen05_partition:
	.zero		32
.L_0:


//--------------------- .nv.global                --------------------------
	.section	.nv.global,"aw",@nobits
.nv.global:
	.type		_ZN40_INTERNAL_aeede22c_4_k_cu_b862c622_243204cute1_E,@object
	.size		_ZN40_INTERNAL_aeede22c_4_k_cu_b862c622_243204cute1_E,(_ZN40_INTERNAL_aeede22c_4_k_cu_b862c622_243204cuda3std3__45__cpo6cbeginE - _ZN40_INTERNAL_aeede22c_4_k_cu_b862c622_243204cute1_E)
_ZN40_INTERNAL_aeede22c_4_k_cu_b862c622_243204cute1_E:
	.zero		1
	.type		_ZN40_INTERNAL_aeede22c_4_k_cu_b862c622_243204cuda3std3__45__cpo6cbeginE,@object
	.size		_ZN40_INTERNAL_aeede22c_4_k_cu_b862c622_243204cuda3std3__45__cpo6cbeginE,(_ZN40_INTERNAL_aeede22c_4_k_cu_b862c622_243204cuda3std3__48in_placeE - _ZN40_INTERNAL_aeede22c_4_k_cu_b862c622_243204cuda3std3__45__cpo6cbeginE)
_ZN40_INTERNAL_aeede22c_4_k_cu_b862c622_243204cuda3std3__45__cpo6cbeginE:
	.zero		1
	.type		_ZN40_INTERNAL_aeede22c_4_k_cu_b862c622_243204cuda3std3__48in_placeE,@object
	.size		_ZN40_INTERNAL_aeede22c_4_k_cu_b862c622_243204cuda3std3__48in_placeE,(_ZN40_INTERNAL_aeede22c_4_k_cu_b862c622_243204cuda3std6ranges3__45__cpo9iter_moveE - _ZN40_INTERNAL_aeede22c_4_k_cu_b862c622_243204cuda3std3__48in_placeE)
_ZN40_INTERNAL_aeede22c_4_k_cu_b862c622_243204cuda3std3__48in_placeE:
	.zero		1
	.type		_ZN40_INTERNAL_aeede22c_4_k_cu_b862c622_243204cuda3std6ranges3__45__cpo9iter_moveE,@object
	.size		_ZN40_INTERNAL_aeede22c_4_k_cu_b862c622_243204cuda3std6ranges3__45__cpo9iter_moveE,(_ZN40_INTERNAL_aeede22c_4_k_cu_b862c622_243204cuda3std3__45__cpo5beginE - _ZN40_INTERNAL_aeede22c_4_k_cu_b862c622_243204cuda3std6ranges3__45__cpo9iter_moveE)
_ZN40_INTERNAL_aeede22c_4_k_cu_b862c622_243204cuda3std6ranges3__45__cpo9iter_moveE:
	.zero		1
	.type		_ZN40_INTERNAL_aeede22c_4_k_cu_b862c622_243204cuda3std3__45__cpo5beginE,@object
	.size		_ZN40_INTERNAL_aeede22c_4_k_cu_b862c622_243204cuda3std3__45__cpo5beginE,(_ZN40_INTERNAL_aeede22c_4_k_cu_b862c622_243204cuda3std3__442_GLOBAL__N__aeede22c_4_k_cu_b862c622_243206ignoreE - _ZN40_INTERNAL_aeede22c_4_k_cu_b862c622_243204cuda3std3__45__cpo5beginE)
_ZN40_INTERNAL_aeede22c_4_k_cu_b862c622_243204cuda3std3__45__cpo5beginE:
	.zero		1
	.type		_ZN40_INTERNAL_aeede22c_4_k_cu_b862c622_243204cuda3std3__442_GLOBAL__N__aeede22c_4_k_cu_b862c622_243206ignoreE,@object
	.size		_ZN40_INTERNAL_aeede22c_4_k_cu_b862c622_243204cuda3std3__442_GLOBAL__N__aeede22c_4_k_cu_b862c622_243206ignoreE,(_ZN40_INTERNAL_aeede22c_4_k_cu_b862c622_243204cute7productE - _ZN40_INTERNAL_aeede22c_4_k_cu_b862c622_243204cuda3std3__442_GLOBAL__N__aeede22c_4_k_cu_b862c622_243206ignoreE)
_ZN40_INTERNAL_aeede22c_4_k_cu_b862c622_243204cuda3std3__442_GLOBAL__N__aeede22c_4_k_cu_b862c622_243206ignoreE:
	.zero		1
	.type		_ZN40_INTERNAL_aeede22c_4_k_cu_b862c622_243204cute7productE,@object
	.size		_ZN40_INTERNAL_aeede22c_4_k_cu_b862c622_243204cute7productE,(_ZN40_INTERNAL_aeede22c_4_k_cu_b862c622_243204cuda3std3__45__cpo3endE - _ZN40_INTERNAL_aeede22c_4_k_cu_b862c622_243204cute7productE)
_ZN40_INTERNAL_aeede22c_4_k_cu_b862c622_243204cute7productE:
	.zero		1
	.type		_ZN40_INTERNAL_aeede22c_4_k_cu_b862c622_243204cuda3std3__45__cpo3endE,@object
	.size		_ZN40_INTERNAL_aeede22c_4_k_cu_b862c622_243204cuda3std3__45__cpo3endE,(_ZN40_INTERNAL_aeede22c_4_k_cu_b862c622_243204cuda3std3__419piecewise_constructE - _ZN40_INTERNAL_aeede22c_4_k_cu_b862c622_243204cuda3std3__45__cpo3endE)
_ZN40_INTERNAL_aeede22c_4_k_cu_b862c622_243204cuda3std3__45__cpo3endE:
	.zero		1
	.type		_ZN40_INTERNAL_aeede22c_4_k_cu_b862c622_243204cuda3std3__419piecewise_constructE,@object
	.size		_ZN40_INTERNAL_aeede22c_4_k_cu_b862c622_243204cuda3std3__419piecewise_constructE,(_ZN40_INTERNAL_aeede22c_4_k_cu_b862c622_243204cuda3std3__45__cpo4cendE - _ZN40_INTERNAL_aeede22c_4_k_cu_b862c622_243204cuda3std3__419piecewise_constructE)
_ZN40_INTERNAL_aeede22c_4_k_cu_b862c622_243204cuda3std3__419piecewise_constructE:
	.zero		1
	.type		_ZN40_INTERNAL_aeede22c_4_k_cu_b862c622_243204cuda3std3__45__cpo4cendE,@object
	.size		_ZN40_INTERNAL_aeede22c_4_k_cu_b862c622_243204cuda3std3__45__cpo4cendE,(_ZN40_INTERNAL_aeede22c_4_k_cu_b862c622_243204cuda3std6ranges3__45__cpo4swapE - _ZN40_INTERNAL_aeede22c_4_k_cu_b862c622_243204cuda3std3__45__cpo4cendE)
_ZN40_INTERNAL_aeede22c_4_k_cu_b862c622_243204cuda3std3__45__cpo4cendE:
	.zero		1
	.type		_ZN40_INTERNAL_aeede22c_4_k_cu_b862c622_243204cuda3std6ranges3__45__cpo4swapE,@object
	.size		_ZN40_INTERNAL_aeede22c_4_k_cu_b862c622_243204cuda3std6ranges3__45__cpo4swapE,(.L_10 - _ZN40_INTERNAL_aeede22c_4_k_cu_b862c622_243204cuda3std6ranges3__45__cpo4swapE)
_ZN40_INTERNAL_aeede22c_4_k_cu_b862c622_243204cuda3std6ranges3__45__cpo4swapE:
	.zero		1
.L_10:


//--------------------- .nv.constant0._ZN7cutlass13device_kernelINS_4gemm6kernel13GemmUniversalIN4cute5tupleIJiiiiEEENS1_10collective13CollectiveMmaINS1_35MainloopSm100TmaUmmaWarpSpecializedILi17ELi2ELi4ENS5_IJNS4_1CILi2EEENSA_ILi4EEENSA_ILi1EEEEEEEENS5_IJNSA_ILi64EEENSA_ILi128EEENSA_ILi32EEEEEENS_6half_tENS5_IJlSD_lEEESK_SL_NS4_8TiledMMAINS4_8MMA_AtomIJNS4_20SM100_MMA_F16BF16_SSISK_SK_fLi64ELi128ELNS4_4UMMA5MajorE0ELSQ_0ELNSP_7ScaleInE0ELSR_0EEEEEENS4_6LayoutINS5_IJSD_SD_SD_EEENS5_IJNSA_ILi0EEESW_SW_EEEEENS5_IJNS4_10UnderscoreESZ_SZ_EEEEENS4_23SM90_TMA_LOAD_MULTICASTENS4_14ComposedLayoutINS4_7SwizzleILi2ELi4ELi3EEENS4_18smem_ptr_flag_bitsILi16EEENSU_INS5_IJNSA_ILi8EEESI_EEENS5_IJSI_SD_EEEEEEEvNS4_8identityES12_S1C_vS1D_EENS_8epilogue10collective18CollectiveEpilogueINS1F_23Sm100TmaWarpSpecializedILi4ELi2ELi16ELb1ELb0EEEJSJ_NS5_IJNSU_ISG_SD_EENSU_ISI_SD_EEEEESK_SL_SK_SL_NS1F_6fusion15FusionCallbacksIS1J_NS1N_17LinearCombinationISK_fSK_fLNS_15FloatRoundStyleE2EEESJ_S1M_JEEENS4_5SM1004TMEM4LOAD26SM100_TMEM_LOAD_16dp256b4xENS4_13SM90_TMA_LOADES1C_NS4_17SM75_U32x4_LDSM_NENS4_14SM90_TMA_STOREES1C_NS4_17SM90_U32x4_STSM_NENS4_39AutoVectorizingCopyWithAssumedAlignmentILi128EEEEEEvvEEEEvNT_6ParamsE --------------------------
	.section	.nv.constant0._ZN7cutlass13device_kernelINS_4gemm6kernel13GemmUniversalIN4cute5tupleIJiiiiEEENS1_10collective13CollectiveMmaINS1_35MainloopSm100TmaUmmaWarpSpecializedILi17ELi2ELi4ENS5_IJNS4_1CILi2EEENSA_ILi4EEENSA_ILi1EEEEEEEENS5_IJNSA_ILi64EEENSA_ILi128EEENSA_ILi32EEEEEENS_6half_tENS5_IJlSD_lEEESK_SL_NS4_8TiledMMAINS4_8MMA_AtomIJNS4_20SM100_MMA_F16BF16_SSISK_SK_fLi64ELi128ELNS4_4UMMA5MajorE0ELSQ_0ELNSP_7ScaleInE0ELSR_0EEEEEENS4_6LayoutINS5_IJSD_SD_SD_EEENS5_IJNSA_ILi0EEESW_SW_EEEEENS5_IJNS4_10UnderscoreESZ_SZ_EEEEENS4_23SM90_TMA_LOAD_MULTICASTENS4_14ComposedLayoutINS4_7SwizzleILi2ELi4ELi3EEENS4_18smem_ptr_flag_bitsILi16EEENSU_INS5_IJNSA_ILi8EEESI_EEENS5_IJSI_SD_EEEEEEEvNS4_8identityES12_S1C_vS1D_EENS_8epilogue10collective18CollectiveEpilogueINS1F_23Sm100TmaWarpSpecializedILi4ELi2ELi16ELb1ELb0EEEJSJ_NS5_IJNSU_ISG_SD_EENSU_ISI_SD_EEEEESK_SL_SK_SL_NS1F_6fusion15FusionCallbacksIS1J_NS1N_17LinearCombinationISK_fSK_fLNS_15FloatRoundStyleE2EEESJ_S1M_JEEENS4_5SM1004TMEM4LOAD26SM100_TMEM_LOAD_16dp256b4xENS4_13SM90_TMA_LOADES1C_NS4_17SM75_U32x4_LDSM_NENS4_14SM90_TMA_STOREES1C_NS4_17SM90_U32x4_STSM_NENS4_39AutoVectorizingCopyWithAssumedAlignmentILi128EEEEEEvvEEEEvNT_6ParamsE,"a",@progbits
	.sectionflags	@""
	.align	4
.nv.constant0._ZN7cutlass13device_kernelINS_4gemm6kernel13GemmUniversalIN4cute5tupleIJiiiiEEENS1_10collective13CollectiveMmaINS1_35MainloopSm100TmaUmmaWarpSpecializedILi17ELi2ELi4ENS5_IJNS4_1CILi2EEENSA_ILi4EEENSA_ILi1EEEEEEEENS5_IJNSA_ILi64EEENSA_ILi128EEENSA_ILi32EEEEEENS_6half_tENS5_IJlSD_lEEESK_SL_NS4_8TiledMMAINS4_8MMA_AtomIJNS4_20SM100_MMA_F16BF16_SSISK_SK_fLi64ELi128ELNS4_4UMMA5MajorE0ELSQ_0ELNSP_7ScaleInE0ELSR_0EEEEEENS4_6LayoutINS5_IJSD_SD_SD_EEENS5_IJNSA_ILi0EEESW_SW_EEEEENS5_IJNS4_10UnderscoreESZ_SZ_EEEEENS4_23SM90_TMA_LOAD_MULTICASTENS4_14ComposedLayoutINS4_7SwizzleILi2ELi4ELi3EEENS4_18smem_ptr_flag_bitsILi16EEENSU_INS5_IJNSA_ILi8EEESI_EEENS5_IJSI_SD_EEEEEEEvNS4_8identityES12_S1C_vS1D_EENS_8epilogue10collective18CollectiveEpilogueINS1F_23Sm100TmaWarpSpecializedILi4ELi2ELi16ELb1ELb0EEEJSJ_NS5_IJNSU_ISG_SD_EENSU_ISI_SD_EEEEESK_SL_SK_SL_NS1F_6fusion15FusionCallbacksIS1J_NS1N_17LinearCombinationISK_fSK_fLNS_15FloatRoundStyleE2EEESJ_S1M_JEEENS4_5SM1004TMEM4LOAD26SM100_TMEM_LOAD_16dp256b4xENS4_13SM90_TMA_LOADES1C_NS4_17SM75_U32x4_LDSM_NENS4_14SM90_TMA_STOREES1C_NS4_17SM90_U32x4_STSM_NENS4_39AutoVectorizingCopyWithAssumedAlignmentILi128EEEEEEvvEEEEvNT_6ParamsE:
	.zero		2944


//--------------------- SYMBOLS --------------------------

	.type		.nv.reservedSmem.offset0,@object
	.size		.nv.reservedSmem.offset0,0x4
	.type		.nv.reservedSmem.cap,@object
	.size		.nv.reservedSmem.cap,0x4
	.type		__assertfail,@function
